//
// Generated by NVIDIA NVVM Compiler
//
// Compiler Build ID: CL-36424714
// Cuda compilation tools, release 13.0, V13.0.88
// Based on NVVM 20.0.0
//

.version 9.0
.target sm_100
.address_size 64

	// .globl	_Z25computeSimilaritiesKernelPKfS0_Pfiiii
// _ZZ14findTopKKernelPKfPiiiiE10sharedSims has been demoted
// _ZZ14findTopKKernelPKfPiiiiE13sharedIndices has been demoted
.global .align 1 .b8 _ZN34_INTERNAL_30d62f2b_4_k_cu_2b97a4514cuda3std3__45__cpo5beginE[1];
.global .align 1 .b8 _ZN34_INTERNAL_30d62f2b_4_k_cu_2b97a4514cuda3std3__45__cpo3endE[1];
.global .align 1 .b8 _ZN34_INTERNAL_30d62f2b_4_k_cu_2b97a4514cuda3std3__45__cpo6cbeginE[1];
.global .align 1 .b8 _ZN34_INTERNAL_30d62f2b_4_k_cu_2b97a4514cuda3std3__45__cpo4cendE[1];
.global .align 1 .b8 _ZN34_INTERNAL_30d62f2b_4_k_cu_2b97a4514cuda3std3__45__cpo6rbeginE[1];
.global .align 1 .b8 _ZN34_INTERNAL_30d62f2b_4_k_cu_2b97a4514cuda3std3__45__cpo4rendE[1];
.global .align 1 .b8 _ZN34_INTERNAL_30d62f2b_4_k_cu_2b97a4514cuda3std3__45__cpo7crbeginE[1];
.global .align 1 .b8 _ZN34_INTERNAL_30d62f2b_4_k_cu_2b97a4514cuda3std3__45__cpo5crendE[1];
.global .align 1 .b8 _ZN34_INTERNAL_30d62f2b_4_k_cu_2b97a4514cuda3std3__436_GLOBAL__N__30d62f2b_4_k_cu_2b97a4516ignoreE[1];
.global .align 1 .b8 _ZN34_INTERNAL_30d62f2b_4_k_cu_2b97a4514cuda3std3__419piecewise_constructE[1];
.global .align 1 .b8 _ZN34_INTERNAL_30d62f2b_4_k_cu_2b97a4514cuda3std3__48in_placeE[1];
.global .align 1 .b8 _ZN34_INTERNAL_30d62f2b_4_k_cu_2b97a4514cuda3std3__420unreachable_sentinelE[1];
.global .align 1 .b8 _ZN34_INTERNAL_30d62f2b_4_k_cu_2b97a4514cuda3std3__47nulloptE[1];
.global .align 1 .b8 _ZN34_INTERNAL_30d62f2b_4_k_cu_2b97a4514cuda3std3__48unexpectE[1];
.global .align 1 .b8 _ZN34_INTERNAL_30d62f2b_4_k_cu_2b97a4514cuda3std6ranges3__45__cpo4swapE[1];
.global .align 1 .b8 _ZN34_INTERNAL_30d62f2b_4_k_cu_2b97a4514cuda3std6ranges3__45__cpo9iter_moveE[1];
.global .align 1 .b8 _ZN34_INTERNAL_30d62f2b_4_k_cu_2b97a4514cuda3std6ranges3__45__cpo5beginE[1];
.global .align 1 .b8 _ZN34_INTERNAL_30d62f2b_4_k_cu_2b97a4514cuda3std6ranges3__45__cpo3endE[1];
.global .align 1 .b8 _ZN34_INTERNAL_30d62f2b_4_k_cu_2b97a4514cuda3std6ranges3__45__cpo6cbeginE[1];
.global .align 1 .b8 _ZN34_INTERNAL_30d62f2b_4_k_cu_2b97a4514cuda3std6ranges3__45__cpo4cendE[1];
.global .align 1 .b8 _ZN34_INTERNAL_30d62f2b_4_k_cu_2b97a4514cuda3std6ranges3__45__cpo7advanceE[1];
.global .align 1 .b8 _ZN34_INTERNAL_30d62f2b_4_k_cu_2b97a4514cuda3std6ranges3__45__cpo9iter_swapE[1];
.global .align 1 .b8 _ZN34_INTERNAL_30d62f2b_4_k_cu_2b97a4514cuda3std6ranges3__45__cpo4nextE[1];
.global .align 1 .b8 _ZN34_INTERNAL_30d62f2b_4_k_cu_2b97a4514cuda3std6ranges3__45__cpo4prevE[1];
.global .align 1 .b8 _ZN34_INTERNAL_30d62f2b_4_k_cu_2b97a4514cuda3std6ranges3__45__cpo4dataE[1];
.global .align 1 .b8 _ZN34_INTERNAL_30d62f2b_4_k_cu_2b97a4514cuda3std6ranges3__45__cpo5cdataE[1];
.global .align 1 .b8 _ZN34_INTERNAL_30d62f2b_4_k_cu_2b97a4514cuda3std6ranges3__45__cpo4sizeE[1];
.global .align 1 .b8 _ZN34_INTERNAL_30d62f2b_4_k_cu_2b97a4514cuda3std6ranges3__45__cpo5ssizeE[1];
.global .align 1 .b8 _ZN34_INTERNAL_30d62f2b_4_k_cu_2b97a4514cuda3std6ranges3__45__cpo8distanceE[1];
.global .align 1 .b8 _ZN34_INTERNAL_30d62f2b_4_k_cu_2b97a4516thrust24THRUST_300001_SM_1000_NS6system6detail10sequential3seqE[1];
.global .align 1 .b8 _ZN34_INTERNAL_30d62f2b_4_k_cu_2b97a4516thrust24THRUST_300001_SM_1000_NS12placeholders2_1E[1];
.global .align 1 .b8 _ZN34_INTERNAL_30d62f2b_4_k_cu_2b97a4516thrust24THRUST_300001_SM_1000_NS12placeholders2_2E[1];
.global .align 1 .b8 _ZN34_INTERNAL_30d62f2b_4_k_cu_2b97a4516thrust24THRUST_300001_SM_1000_NS12placeholders2_3E[1];
.global .align 1 .b8 _ZN34_INTERNAL_30d62f2b_4_k_cu_2b97a4516thrust24THRUST_300001_SM_1000_NS12placeholders2_4E[1];
.global .align 1 .b8 _ZN34_INTERNAL_30d62f2b_4_k_cu_2b97a4516thrust24THRUST_300001_SM_1000_NS12placeholders2_5E[1];
.global .align 1 .b8 _ZN34_INTERNAL_30d62f2b_4_k_cu_2b97a4516thrust24THRUST_300001_SM_1000_NS12placeholders2_6E[1];
.global .align 1 .b8 _ZN34_INTERNAL_30d62f2b_4_k_cu_2b97a4516thrust24THRUST_300001_SM_1000_NS12placeholders2_7E[1];
.global .align 1 .b8 _ZN34_INTERNAL_30d62f2b_4_k_cu_2b97a4516thrust24THRUST_300001_SM_1000_NS12placeholders2_8E[1];
.global .align 1 .b8 _ZN34_INTERNAL_30d62f2b_4_k_cu_2b97a4516thrust24THRUST_300001_SM_1000_NS12placeholders2_9E[1];
.global .align 1 .b8 _ZN34_INTERNAL_30d62f2b_4_k_cu_2b97a4516thrust24THRUST_300001_SM_1000_NS12placeholders3_10E[1];

.visible .entry _Z25computeSimilaritiesKernelPKfS0_Pfiiii(
	.param .u64 .ptr .align 1 _Z25computeSimilaritiesKernelPKfS0_Pfiiii_param_0,
	.param .u64 .ptr .align 1 _Z25computeSimilaritiesKernelPKfS0_Pfiiii_param_1,
	.param .u64 .ptr .align 1 _Z25computeSimilaritiesKernelPKfS0_Pfiiii_param_2,
	.param .u32 _Z25computeSimilaritiesKernelPKfS0_Pfiiii_param_3,
	.param .u32 _Z25computeSimilaritiesKernelPKfS0_Pfiiii_param_4,
	.param .u32 _Z25computeSimilaritiesKernelPKfS0_Pfiiii_param_5,
	.param .u32 _Z25computeSimilaritiesKernelPKfS0_Pfiiii_param_6
)
{
	.reg .pred 	%p<13>;
	.reg .b32 	%r<31>;
	.reg .b32 	%f<68>;
	.reg .b64 	%rd<44>;

	ld.param.u64 	%rd12, [_Z25computeSimilaritiesKernelPKfS0_Pfiiii_param_0];
	ld.param.u64 	%rd13, [_Z25computeSimilaritiesKernelPKfS0_Pfiiii_param_1];
	ld.param.u64 	%rd11, [_Z25computeSimilaritiesKernelPKfS0_Pfiiii_param_2];
	ld.param.u32 	%r16, [_Z25computeSimilaritiesKernelPKfS0_Pfiiii_param_3];
	ld.param.u32 	%r17, [_Z25computeSimilaritiesKernelPKfS0_Pfiiii_param_4];
	ld.param.u32 	%r15, [_Z25computeSimilaritiesKernelPKfS0_Pfiiii_param_5];
	cvta.to.global.u64 	%rd1, %rd12;
	cvta.to.global.u64 	%rd2, %rd13;
	mov.u32 	%r1, %ctaid.x;
	mov.u32 	%r18, %tid.x;
	mov.u32 	%r19, %ctaid.y;
	mov.u32 	%r20, %ntid.x;
	mad.lo.s32 	%r21, %r19, %r20, %r18;
	setp.ge.s32 	%p1, %r1, %r17;
	setp.ge.s32 	%p2, %r21, %r16;
	or.pred  	%p3, %p1, %p2;
	@%p3 bra 	$L__BB0_14;
	mul.lo.s32 	%r22, %r15, %r1;
	cvt.s64.s32 	%rd3, %r22;
	mul.lo.s32 	%r23, %r15, %r21;
	cvt.s64.s32 	%rd4, %r23;
	setp.lt.s32 	%p4, %r15, 1;
	mov.f32 	%f67, 0f00000000;
	@%p4 bra 	$L__BB0_13;
	and.b32  	%r3, %r15, 7;
	setp.lt.u32 	%p5, %r15, 8;
	mov.f32 	%f67, 0f00000000;
	mov.b32 	%r29, 0;
	@%p5 bra 	$L__BB0_5;
	and.b32  	%r29, %r15, 2147483640;
	neg.s32 	%r27, %r29;
	shl.b64 	%rd14, %rd3, 2;
	add.s64 	%rd15, %rd14, %rd2;
	add.s64 	%rd43, %rd15, 16;
	shl.b64 	%rd16, %rd4, 2;
	add.s64 	%rd17, %rd16, %rd1;
	add.s64 	%rd42, %rd17, 16;
	mov.f32 	%f67, 0f00000000;
$L__BB0_4:
	.pragma "nounroll";
	ld.global.f32 	%f17, [%rd43+-16];
	ld.global.f32 	%f18, [%rd42+-16];
	fma.rn.f32 	%f19, %f17, %f18, %f67;
	ld.global.f32 	%f20, [%rd43+-12];
	ld.global.f32 	%f21, [%rd42+-12];
	fma.rn.f32 	%f22, %f20, %f21, %f19;
	ld.global.f32 	%f23, [%rd43+-8];
	ld.global.f32 	%f24, [%rd42+-8];
	fma.rn.f32 	%f25, %f23, %f24, %f22;
	ld.global.f32 	%f26, [%rd43+-4];
	ld.global.f32 	%f27, [%rd42+-4];
	fma.rn.f32 	%f28, %f26, %f27, %f25;
	ld.global.f32 	%f29, [%rd43];
	ld.global.f32 	%f30, [%rd42];
	fma.rn.f32 	%f31, %f29, %f30, %f28;
	ld.global.f32 	%f32, [%rd43+4];
	ld.global.f32 	%f33, [%rd42+4];
	fma.rn.f32 	%f34, %f32, %f33, %f31;
	ld.global.f32 	%f35, [%rd43+8];
	ld.global.f32 	%f36, [%rd42+8];
	fma.rn.f32 	%f37, %f35, %f36, %f34;
	ld.global.f32 	%f38, [%rd43+12];
	ld.global.f32 	%f39, [%rd42+12];
	fma.rn.f32 	%f67, %f38, %f39, %f37;
	add.s32 	%r27, %r27, 8;
	add.s64 	%rd43, %rd43, 32;
	add.s64 	%rd42, %rd42, 32;
	setp.ne.s32 	%p6, %r27, 0;
	@%p6 bra 	$L__BB0_4;
$L__BB0_5:
	setp.eq.s32 	%p7, %r3, 0;
	@%p7 bra 	$L__BB0_13;
	and.b32  	%r9, %r15, 3;
	setp.lt.u32 	%p8, %r3, 4;
	@%p8 bra 	$L__BB0_8;
	cvt.u64.u32 	%rd18, %r29;
	add.s64 	%rd19, %rd18, %rd3;
	shl.b64 	%rd20, %rd19, 2;
	add.s64 	%rd21, %rd2, %rd20;
	ld.global.f32 	%f41, [%rd21];
	add.s64 	%rd22, %rd18, %rd4;
	shl.b64 	%rd23, %rd22, 2;
	add.s64 	%rd24, %rd1, %rd23;
	ld.global.f32 	%f42, [%rd24];
	fma.rn.f32 	%f43, %f41, %f42, %f67;
	ld.global.f32 	%f44, [%rd21+4];
	ld.global.f32 	%f45, [%rd24+4];
	fma.rn.f32 	%f46, %f44, %f45, %f43;
	ld.global.f32 	%f47, [%rd21+8];
	ld.global.f32 	%f48, [%rd24+8];
	fma.rn.f32 	%f49, %f47, %f48, %f46;
	ld.global.f32 	%f50, [%rd21+12];
	ld.global.f32 	%f51, [%rd24+12];
	fma.rn.f32 	%f67, %f50, %f51, %f49;
	add.s32 	%r29, %r29, 4;
$L__BB0_8:
	setp.eq.s32 	%p9, %r9, 0;
	@%p9 bra 	$L__BB0_13;
	setp.eq.s32 	%p10, %r9, 1;
	@%p10 bra 	$L__BB0_11;
	cvt.u64.u32 	%rd25, %r29;
	add.s64 	%rd26, %rd25, %rd3;
	shl.b64 	%rd27, %rd26, 2;
	add.s64 	%rd28, %rd2, %rd27;
	ld.global.f32 	%f53, [%rd28];
	add.s64 	%rd29, %rd25, %rd4;
	shl.b64 	%rd30, %rd29, 2;
	add.s64 	%rd31, %rd1, %rd30;
	ld.global.f32 	%f54, [%rd31];
	fma.rn.f32 	%f55, %f53, %f54, %f67;
	ld.global.f32 	%f56, [%rd28+4];
	ld.global.f32 	%f57, [%rd31+4];
	fma.rn.f32 	%f67, %f56, %f57, %f55;
	add.s32 	%r29, %r29, 2;
$L__BB0_11:
	and.b32  	%r25, %r15, 1;
	setp.eq.b32 	%p11, %r25, 1;
	not.pred 	%p12, %p11;
	@%p12 bra 	$L__BB0_13;
	cvt.u64.u32 	%rd32, %r29;
	add.s64 	%rd33, %rd32, %rd3;
	shl.b64 	%rd34, %rd33, 2;
	add.s64 	%rd35, %rd2, %rd34;
	ld.global.f32 	%f58, [%rd35];
	add.s64 	%rd36, %rd32, %rd4;
	shl.b64 	%rd37, %rd36, 2;
	add.s64 	%rd38, %rd1, %rd37;
	ld.global.f32 	%f59, [%rd38];
	fma.rn.f32 	%f67, %f58, %f59, %f67;
$L__BB0_13:
	mad.lo.s32 	%r26, %r16, %r1, %r21;
	cvta.to.global.u64 	%rd39, %rd11;
	mul.wide.u32 	%rd40, %r26, 4;
	add.s64 	%rd41, %rd39, %rd40;
	st.global.f32 	[%rd41], %f67;
$L__BB0_14:
	ret;

}
	// .globl	_Z14findTopKKernelPKfPiiii
.visible .entry _Z14findTopKKernelPKfPiiii(
	.param .u64 .ptr .align 1 _Z14findTopKKernelPKfPiiii_param_0,
	.param .u64 .ptr .align 1 _Z14findTopKKernelPKfPiiii_param_1,
	.param .u32 _Z14findTopKKernelPKfPiiii_param_2,
	.param .u32 _Z14findTopKKernelPKfPiiii_param_3,
	.param .u32 _Z14findTopKKernelPKfPiiii_param_4
)
{
	.reg .pred 	%p<24>;
	.reg .b32 	%r<112>;
	.reg .b32 	%f<14>;
	.reg .b64 	%rd<9>;
	// demoted variable
	.shared .align 4 .b8 _ZZ14findTopKKernelPKfPiiiiE10sharedSims[4096];
	// demoted variable
	.shared .align 4 .b8 _ZZ14findTopKKernelPKfPiiiiE13sharedIndices[4096];
	ld.param.u64 	%rd2, [_Z14findTopKKernelPKfPiiii_param_0];
	ld.param.u64 	%rd3, [_Z14findTopKKernelPKfPiiii_param_1];
	ld.param.u32 	%r34, [_Z14findTopKKernelPKfPiiii_param_2];
	ld.param.u32 	%r36, [_Z14findTopKKernelPKfPiiii_param_3];
	ld.param.u32 	%r35, [_Z14findTopKKernelPKfPiiii_param_4];
	mov.u32 	%r1, %ctaid.x;
	setp.ge.s32 	%p1, %r1, %r36;
	@%p1 bra 	$L__BB1_28;
	mov.u32 	%r2, %tid.x;
	mov.u32 	%r3, %ntid.x;
	setp.ge.s32 	%p2, %r2, %r35;
	@%p2 bra 	$L__BB1_8;
	add.s32 	%r37, %r2, %r3;
	max.u32 	%r38, %r35, %r37;
	setp.lt.u32 	%p3, %r37, %r35;
	selp.u32 	%r39, 1, 0, %p3;
	add.s32 	%r40, %r37, %r39;
	sub.s32 	%r41, %r38, %r40;
	div.u32 	%r42, %r41, %r3;
	add.s32 	%r4, %r42, %r39;
	and.b32  	%r43, %r4, 3;
	setp.eq.s32 	%p4, %r43, 3;
	mov.u32 	%r103, %r2;
	@%p4 bra 	$L__BB1_5;
	add.s32 	%r45, %r4, 1;
	and.b32  	%r5, %r45, 3;
	mov.b32 	%r102, 0;
	mov.u32 	%r103, %r2;
$L__BB1_4:
	.pragma "nounroll";
	shl.b32 	%r46, %r103, 2;
	mov.u32 	%r47, _ZZ14findTopKKernelPKfPiiiiE10sharedSims;
	add.s32 	%r48, %r47, %r46;
	mov.b32 	%r49, -1073741824;
	st.shared.u32 	[%r48], %r49;
	mov.u32 	%r50, _ZZ14findTopKKernelPKfPiiiiE13sharedIndices;
	add.s32 	%r51, %r50, %r46;
	mov.b32 	%r52, -1;
	st.shared.u32 	[%r51], %r52;
	add.s32 	%r103, %r103, %r3;
	add.s32 	%r102, %r102, 1;
	setp.ne.s32 	%p5, %r102, %r5;
	@%p5 bra 	$L__BB1_4;
$L__BB1_5:
	setp.lt.u32 	%p6, %r4, 3;
	@%p6 bra 	$L__BB1_8;
	mov.u32 	%r54, _ZZ14findTopKKernelPKfPiiiiE10sharedSims;
	mov.u32 	%r57, _ZZ14findTopKKernelPKfPiiiiE13sharedIndices;
	shl.b32 	%r60, %r3, 2;
$L__BB1_7:
	shl.b32 	%r53, %r103, 2;
	add.s32 	%r55, %r54, %r53;
	mov.b32 	%r56, -1073741824;
	st.shared.u32 	[%r55], %r56;
	add.s32 	%r58, %r57, %r53;
	mov.b32 	%r59, -1;
	st.shared.u32 	[%r58], %r59;
	add.s32 	%r61, %r55, %r60;
	st.shared.u32 	[%r61], %r56;
	add.s32 	%r62, %r58, %r60;
	st.shared.u32 	[%r62], %r59;
	add.s32 	%r63, %r61, %r60;
	st.shared.u32 	[%r63], %r56;
	add.s32 	%r64, %r62, %r60;
	st.shared.u32 	[%r64], %r59;
	add.s32 	%r65, %r63, %r60;
	st.shared.u32 	[%r65], %r56;
	add.s32 	%r66, %r64, %r60;
	st.shared.u32 	[%r66], %r59;
	add.s32 	%r103, %r60, %r103;
	setp.lt.s32 	%p7, %r103, %r35;
	@%p7 bra 	$L__BB1_7;
$L__BB1_8:
	bar.sync 	0;
	setp.lt.s32 	%p8, %r34, 1;
	@%p8 bra 	$L__BB1_26;
	mul.lo.s32 	%r13, %r34, %r1;
	add.s32 	%r14, %r35, -1;
	shl.b32 	%r68, %r35, 2;
	mov.u32 	%r69, _ZZ14findTopKKernelPKfPiiiiE10sharedSims;
	add.s32 	%r15, %r69, %r68;
	add.s32 	%r16, %r35, -2;
	mov.u32 	%r70, _ZZ14findTopKKernelPKfPiiiiE13sharedIndices;
	add.s32 	%r17, %r70, %r68;
	add.s32 	%r18, %r35, -3;
	add.s32 	%r19, %r35, -4;
	cvta.to.global.u64 	%rd1, %rd2;
	mov.b32 	%r105, 0;
$L__BB1_10:
	add.s32 	%r21, %r105, %r2;
	setp.ge.s32 	%p9, %r21, %r34;
	mov.b32 	%r106, -1;
	mov.f32 	%f13, 0fC0000000;
	@%p9 bra 	$L__BB1_12;
	add.s32 	%r72, %r21, %r13;
	mul.wide.u32 	%rd4, %r72, 4;
	add.s64 	%rd5, %rd1, %rd4;
	ld.global.f32 	%f13, [%rd5];
	mov.u32 	%r106, %r21;
$L__BB1_12:
	setp.lt.s32 	%p10, %r35, 1;
	bar.sync 	0;
	ld.shared.f32 	%f4, [%r15+-4];
	setp.leu.f32 	%p11, %f13, %f4;
	or.pred  	%p12, %p11, %p10;
	@%p12 bra 	$L__BB1_25;
	mov.b32 	%r107, 0;
$L__BB1_14:
	shl.b32 	%r74, %r107, 2;
	add.s32 	%r24, %r69, %r74;
	ld.shared.f32 	%f5, [%r24];
	setp.gt.f32 	%p13, %f13, %f5;
	@%p13 bra 	$L__BB1_16;
	add.s32 	%r107, %r107, 1;
	setp.eq.s32 	%p14, %r107, %r35;
	@%p14 bra 	$L__BB1_25;
	bra.uni 	$L__BB1_14;
$L__BB1_16:
	setp.ge.s32 	%p15, %r107, %r35;
	@%p15 bra 	$L__BB1_25;
	setp.le.s32 	%p16, %r14, %r107;
	@%p16 bra 	$L__BB1_24;
	sub.s32 	%r76, %r14, %r107;
	and.b32  	%r26, %r76, 3;
	setp.eq.s32 	%p17, %r26, 0;
	mov.u32 	%r108, %r14;
	mov.u32 	%r109, %r35;
	@%p17 bra 	$L__BB1_22;
	ld.shared.f32 	%f6, [%r15+-8];
	st.shared.f32 	[%r15+-4], %f6;
	ld.shared.u32 	%r77, [%r17+-8];
	st.shared.u32 	[%r17+-4], %r77;
	setp.eq.s32 	%p18, %r26, 1;
	mov.u32 	%r108, %r16;
	mov.u32 	%r109, %r14;
	@%p18 bra 	$L__BB1_22;
	ld.shared.f32 	%f7, [%r15+-12];
	st.shared.f32 	[%r15+-8], %f7;
	ld.shared.u32 	%r78, [%r17+-12];
	st.shared.u32 	[%r17+-8], %r78;
	setp.eq.s32 	%p19, %r26, 2;
	mov.u32 	%r108, %r18;
	mov.u32 	%r109, %r16;
	@%p19 bra 	$L__BB1_22;
	ld.shared.f32 	%f8, [%r15+-16];
	st.shared.f32 	[%r15+-12], %f8;
	ld.shared.u32 	%r79, [%r17+-16];
	st.shared.u32 	[%r17+-12], %r79;
	mov.u32 	%r108, %r19;
	mov.u32 	%r109, %r18;
$L__BB1_22:
	sub.s32 	%r80, %r16, %r107;
	setp.lt.u32 	%p20, %r80, 3;
	@%p20 bra 	$L__BB1_24;
$L__BB1_23:
	shl.b32 	%r81, %r109, 2;
	add.s32 	%r83, %r69, %r81;
	ld.shared.f32 	%f9, [%r83+-8];
	shl.b32 	%r84, %r108, 2;
	add.s32 	%r85, %r69, %r84;
	st.shared.f32 	[%r85], %f9;
	add.s32 	%r87, %r70, %r81;
	ld.shared.u32 	%r88, [%r87+-8];
	add.s32 	%r89, %r70, %r84;
	st.shared.u32 	[%r89], %r88;
	ld.shared.f32 	%f10, [%r85+-8];
	st.shared.f32 	[%r85+-4], %f10;
	ld.shared.u32 	%r90, [%r89+-8];
	st.shared.u32 	[%r89+-4], %r90;
	add.s32 	%r109, %r108, -3;
	ld.shared.f32 	%f11, [%r85+-12];
	st.shared.f32 	[%r85+-8], %f11;
	ld.shared.u32 	%r91, [%r89+-12];
	st.shared.u32 	[%r89+-8], %r91;
	add.s32 	%r108, %r108, -4;
	ld.shared.f32 	%f12, [%r85+-16];
	st.shared.f32 	[%r85+-12], %f12;
	ld.shared.u32 	%r92, [%r89+-16];
	st.shared.u32 	[%r89+-12], %r92;
	setp.gt.s32 	%p21, %r108, %r107;
	@%p21 bra 	$L__BB1_23;
$L__BB1_24:
	st.shared.f32 	[%r24], %f13;
	add.s32 	%r95, %r70, %r74;
	st.shared.u32 	[%r95], %r106;
$L__BB1_25:
	bar.sync 	0;
	add.s32 	%r105, %r105, %r3;
	setp.lt.s32 	%p22, %r105, %r34;
	@%p22 bra 	$L__BB1_10;
$L__BB1_26:
	setp.ge.s32 	%p23, %r2, %r35;
	@%p23 bra 	$L__BB1_28;
	shl.b32 	%r96, %r2, 2;
	mov.u32 	%r97, _ZZ14findTopKKernelPKfPiiiiE13sharedIndices;
	add.s32 	%r98, %r97, %r96;
	ld.shared.u32 	%r99, [%r98];
	mad.lo.s32 	%r100, %r35, %r1, %r2;
	cvta.to.global.u64 	%rd6, %rd3;
	mul.wide.u32 	%rd7, %r100, 4;
	add.s64 	%rd8, %rd6, %rd7;
	st.global.u32 	[%rd8], %r99;
$L__BB1_28:
	ret;

}
	// .globl	_ZN3cub18CUB_300001_SM_10006detail11EmptyKernelIvEEvv
.visible .entry _ZN3cub18CUB_300001_SM_10006detail11EmptyKernelIvEEvv()
{


	ret;

}


// ===== COMPILED SASS (sm_100) =====

	.target	sm_100

	.elftype	@"ET_EXEC"


//--------------------- .note.nv.tkinfo           --------------------------
	.section	.note.nv.tkinfo,"",@"SHT_NOTE"
	.sectionflags	@"SHF_NOTE_NV_TKINFO"
	.tkinfo
        /*0018*/ 	.word	0x00000002
        /*0030*/ 	.string	""
        /*0030*/ 	.string	"ptxas"
        /*0030*/ 	.string	"Cuda compilation tools, release 13.0, V13.0.88"
        /*0030*/ 	.string	"Build cuda_13.0.r13.0/compiler.36424714_0"
        /*0030*/ 	.string	"-arch sm_100 -m 64 "



//--------------------- .note.nv.cuinfo           --------------------------
	.section	.note.nv.cuinfo,"",@"SHT_NOTE"
	.sectionflags	@"SHF_NOTE_NV_CUINFO"
        /*0018*/ 	.short	0x0002
        /*001a*/ 	.short	0x0064
        /*001c*/ 	.short	0x0082
	.zero		2


//--------------------- .nv.info                  --------------------------
	.section	.nv.info,"",@"SHT_CUDA_INFO"
	.align	4


	//----- nvinfo : EIATTR_REGCOUNT
	.align		4
        /*0000*/ 	.byte	0x04, 0x2f
        /*0002*/ 	.short	(.L_41 - .L_40)
	.align		4
.L_40:
        /*0004*/ 	.word	index@(_Z25computeSimilaritiesKernelPKfS0_Pfiiii)
        /*0008*/ 	.word	0x0000001d


	//----- nvinfo : EIATTR_FRAME_SIZE
	.align		4
.L_41:
        /*000c*/ 	.byte	0x04, 0x11
        /*000e*/ 	.short	(.L_43 - .L_42)
	.align		4
.L_42:
        /*0010*/ 	.word	index@(_Z25computeSimilaritiesKernelPKfS0_Pfiiii)
        /*0014*/ 	.word	0x00000000


	//----- nvinfo : EIATTR_REGCOUNT
	.align		4
.L_43:
        /*0018*/ 	.byte	0x04, 0x2f
        /*001a*/ 	.short	(.L_45 - .L_44)
	.align		4
.L_44:
        /*001c*/ 	.word	index@(_Z14findTopKKernelPKfPiiii)
        /*0020*/ 	.word	0x0000001c


	//----- nvinfo : EIATTR_FRAME_SIZE
	.align		4
.L_45:
        /*0024*/ 	.byte	0x04, 0x11
        /*0026*/ 	.short	(.L_47 - .L_46)
	.align		4
.L_46:
        /*0028*/ 	.word	index@(_Z14findTopKKernelPKfPiiii)
        /*002c*/ 	.word	0x00000000


	//----- nvinfo : EIATTR_REGCOUNT
	.align		4
.L_47:
        /*0030*/ 	.byte	0x04, 0x2f
        /*0032*/ 	.short	(.L_49 - .L_48)
	.align		4
.L_48:
        /*0034*/ 	.word	index@(_ZN3cub18CUB_300001_SM_10006detail11EmptyKernelIvEEvv)
        /*0038*/ 	.word	0x00000004


	//----- nvinfo : EIATTR_FRAME_SIZE
	.align		4
.L_49:
        /*003c*/ 	.byte	0x04, 0x11
        /*003e*/ 	.short	(.L_51 - .L_50)
	.align		4
.L_50:
        /*0040*/ 	.word	index@(_ZN3cub18CUB_300001_SM_10006detail11EmptyKernelIvEEvv)
        /*0044*/ 	.word	0x00000000


	//----- nvinfo : EIATTR_MIN_STACK_SIZE
	.align		4
.L_51:
        /*0048*/ 	.byte	0x04, 0x12
        /*004a*/ 	.short	(.L_53 - .L_52)
	.align		4
.L_52:
        /*004c*/ 	.word	index@(_ZN3cub18CUB_300001_SM_10006detail11EmptyKernelIvEEvv)
        /*0050*/ 	.word	0x00000000


	//----- nvinfo : EIATTR_MIN_STACK_SIZE
	.align		4
.L_53:
        /*0054*/ 	.byte	0x04, 0x12
        /*0056*/ 	.short	(.L_55 - .L_54)
	.align		4
.L_54:
        /*0058*/ 	.word	index@(_Z14findTopKKernelPKfPiiii)
        /*005c*/ 	.word	0x00000000


	//----- nvinfo : EIATTR_MIN_STACK_SIZE
	.align		4
.L_55:
        /*0060*/ 	.byte	0x04, 0x12
        /*0062*/ 	.short	(.L_57 - .L_56)
	.align		4
.L_56:
        /*0064*/ 	.word	index@(_Z25computeSimilaritiesKernelPKfS0_Pfiiii)
        /*0068*/ 	.word	0x00000000
.L_57:


//--------------------- .nv.compat                --------------------------
	.section	.nv.compat,"",@"SHT_CUDA_COMPAT_INFO"
	.align	4
        /*0000*/ 	.byte	0x02, 0x09, 0x00, 0x00, 0x02, 0x02, 0x01, 0x00, 0x02, 0x05, 0x05, 0x00, 0x03, 0x07, 0x01, 0x01
        /*0010*/ 	.byte	0x02, 0x03, 0x00, 0x00, 0x02, 0x06, 0x01, 0x00, 0x04, 0x0b, 0x08, 0x00, 0x09, 0x00, 0x00, 0x00
        /*0020*/ 	.byte	0x00, 0x00, 0x00, 0x00


//--------------------- .nv.info._ZN3cub18CUB_300001_SM_10006detail11EmptyKernelIvEEvv --------------------------
	.section	.nv.info._ZN3cub18CUB_300001_SM_10006detail11EmptyKernelIvEEvv,"",@"SHT_CUDA_INFO"
	.sectionflags	@""
	.align	4


	//----- nvinfo : EIATTR_CUDA_API_VERSION
	.align		4
        /*0000*/ 	.byte	0x04, 0x37
        /*0002*/ 	.short	(.L_59 - .L_58)
.L_58:
        /*0004*/ 	.word	0x00000082


	//----- nvinfo : EIATTR_SPARSE_MMA_MASK
	.align		4
.L_59:
        /*0008*/ 	.byte	0x03, 0x50
        /*000a*/ 	.short	0x0000


	//----- nvinfo : EIATTR_MAXREG_COUNT
	.align		4
        /*000c*/ 	.byte	0x03, 0x1b
        /*000e*/ 	.short	0x00ff


	//----- nvinfo : EIATTR_MERCURY_ISA_VERSION
	.align		4
        /*0010*/ 	.byte	0x03, 0x5f
        /*0012*/ 	.short	0x0101


	//----- nvinfo : EIATTR_VRC_CTA_INIT_COUNT
	.align		4
        /*0014*/ 	.byte	0x02, 0x4a
	.zero		1
	.zero		1


	//----- nvinfo : EIATTR_EXIT_INSTR_OFFSETS
	.align		4
        /*0018*/ 	.byte	0x04, 0x1c
        /*001a*/ 	.short	(.L_61 - .L_60)


	//   ....[0]....
.L_60:
        /*001c*/ 	.word	0x00000010


	//----- nvinfo : EIATTR_SW_WAR
	.align		4
.L_61:
        /*0020*/ 	.byte	0x04, 0x36
        /*0022*/ 	.short	(.L_63 - .L_62)
.L_62:
        /*0024*/ 	.word	0x00000008
.L_63:


//--------------------- .nv.info._Z14findTopKKernelPKfPiiii --------------------------
	.section	.nv.info._Z14findTopKKernelPKfPiiii,"",@"SHT_CUDA_INFO"
	.sectionflags	@""
	.align	4


	//----- nvinfo : EIATTR_CUDA_API_VERSION
	.align		4
        /*0000*/ 	.byte	0x04, 0x37
        /*0002*/ 	.short	(.L_65 - .L_64)
.L_64:
        /*0004*/ 	.word	0x00000082


	//----- nvinfo : EIATTR_KPARAM_INFO
	.align		4
.L_65:
        /*0008*/ 	.byte	0x04, 0x17
        /*000a*/ 	.short	(.L_67 - .L_66)
.L_66:
        /*000c*/ 	.word	0x00000000
        /*0010*/ 	.short	0x0004
        /*0012*/ 	.short	0x0018
        /*0014*/ 	.byte	0x00, 0xf0, 0x11, 0x00


	//----- nvinfo : EIATTR_KPARAM_INFO
	.align		4
.L_67:
        /*0018*/ 	.byte	0x04, 0x17
        /*001a*/ 	.short	(.L_69 - .L_68)
.L_68:
        /*001c*/ 	.word	0x00000000
        /*0020*/ 	.short	0x0003
        /*0022*/ 	.short	0x0014
        /*0024*/ 	.byte	0x00, 0xf0, 0x11, 0x00


	//----- nvinfo : EIATTR_KPARAM_INFO
	.align		4
.L_69:
        /*0028*/ 	.byte	0x04, 0x17
        /*002a*/ 	.short	(.L_71 - .L_70)
.L_70:
        /*002c*/ 	.word	0x00000000
        /*0030*/ 	.short	0x0002
        /*0032*/ 	.short	0x0010
        /*0034*/ 	.byte	0x00, 0xf0, 0x11, 0x00


	//----- nvinfo : EIATTR_KPARAM_INFO
	.align		4
.L_71:
        /*0038*/ 	.byte	0x04, 0x17
        /*003a*/ 	.short	(.L_73 - .L_72)
.L_72:
        /*003c*/ 	.word	0x00000000
        /*0040*/ 	.short	0x0001
        /*0042*/ 	.short	0x0008
        /*0044*/ 	.byte	0x00, 0xf5, 0x21, 0x00


	//----- nvinfo : EIATTR_KPARAM_INFO
	.align		4
.L_73:
        /*0048*/ 	.byte	0x04, 0x17
        /*004a*/ 	.short	(.L_75 - .L_74)
.L_74:
        /*004c*/ 	.word	0x00000000
        /*0050*/ 	.short	0x0000
        /*0052*/ 	.short	0x0000
        /*0054*/ 	.byte	0x00, 0xf5, 0x21, 0x00


	//----- nvinfo : EIATTR_SPARSE_MMA_MASK
	.align		4
.L_75:
        /*0058*/ 	.byte	0x03, 0x50
        /*005a*/ 	.short	0x0000


	//----- nvinfo : EIATTR_MAXREG_COUNT
	.align		4
        /*005c*/ 	.byte	0x03, 0x1b
        /*005e*/ 	.short	0x00ff


	//----- nvinfo : EIATTR_NUM_BARRIERS
	.align		4
        /*0060*/ 	.byte	0x02, 0x4c
        /*0062*/ 	.byte	0x01
	.zero		1


	//----- nvinfo : EIATTR_MERCURY_ISA_VERSION
	.align		4
        /*0064*/ 	.byte	0x03, 0x5f
        /*0066*/ 	.short	0x0101


	//----- nvinfo : EIATTR_VRC_CTA_INIT_COUNT
	.align		4
        /*0068*/ 	.byte	0x02, 0x4a
	.zero		1
	.zero		1


	//----- nvinfo : EIATTR_EXIT_INSTR_OFFSETS
	.align		4
        /*006c*/ 	.byte	0x04, 0x1c
        /*006e*/ 	.short	(.L_77 - .L_76)


	//   ....[0]....
.L_76:
        /*0070*/ 	.word	0x00000040


	//   ....[1]....
        /*0074*/ 	.word	0x00000d60


	//   ....[2]....
        /*0078*/ 	.word	0x00000e10


	//----- nvinfo : EIATTR_CRS_STACK_SIZE
	.align		4
.L_77:
        /*007c*/ 	.byte	0x04, 0x1e
        /*007e*/ 	.short	(.L_79 - .L_78)
.L_78:
        /*0080*/ 	.word	0x00000000


	//----- nvinfo : EIATTR_CBANK_PARAM_SIZE
	.align		4
.L_79:
        /*0084*/ 	.byte	0x03, 0x19
        /*0086*/ 	.short	0x001c


	//----- nvinfo : EIATTR_PARAM_CBANK
	.align		4
        /*0088*/ 	.byte	0x04, 0x0a
        /*008a*/ 	.short	(.L_81 - .L_80)
	.align		4
.L_80:
        /*008c*/ 	.word	index@(.nv.constant0._Z14findTopKKernelPKfPiiii)
        /*0090*/ 	.short	0x0380
        /*0092*/ 	.short	0x001c


	//----- nvinfo : EIATTR_SW_WAR
	.align		4
.L_81:
        /*0094*/ 	.byte	0x04, 0x36
        /*0096*/ 	.short	(.L_83 - .L_82)
.L_82:
        /*0098*/ 	.word	0x00000008
.L_83:


//--------------------- .nv.info._Z25computeSimilaritiesKernelPKfS0_Pfiiii --------------------------
	.section	.nv.info._Z25computeSimilaritiesKernelPKfS0_Pfiiii,"",@"SHT_CUDA_INFO"
	.sectionflags	@""
	.align	4


	//----- nvinfo : EIATTR_CUDA_API_VERSION
	.align		4
        /*0000*/ 	.byte	0x04, 0x37
        /*0002*/ 	.short	(.L_85 - .L_84)
.L_84:
        /*0004*/ 	.word	0x00000082


	//----- nvinfo : EIATTR_KPARAM_INFO
	.align		4
.L_85:
        /*0008*/ 	.byte	0x04, 0x17
        /*000a*/ 	.short	(.L_87 - .L_86)
.L_86:
        /*000c*/ 	.word	0x00000000
        /*0010*/ 	.short	0x0006
        /*0012*/ 	.short	0x0024
        /*0014*/ 	.byte	0x00, 0xf0, 0x11, 0x00


	//----- nvinfo : EIATTR_KPARAM_INFO
	.align		4
.L_87:
        /*0018*/ 	.byte	0x04, 0x17
        /*001a*/ 	.short	(.L_89 - .L_88)
.L_88:
        /*001c*/ 	.word	0x00000000
        /*0020*/ 	.short	0x0005
        /*0022*/ 	.short	0x0020
        /*0024*/ 	.byte	0x00, 0xf0, 0x11, 0x00


	//----- nvinfo : EIATTR_KPARAM_INFO
	.align		4
.L_89:
        /*0028*/ 	.byte	0x04, 0x17
        /*002a*/ 	.short	(.L_91 - .L_90)
.L_90:
        /*002c*/ 	.word	0x00000000
        /*0030*/ 	.short	0x0004
        /*0032*/ 	.short	0x001c
        /*0034*/ 	.byte	0x00, 0xf0, 0x11, 0x00


	//----- nvinfo : EIATTR_KPARAM_INFO
	.align		4
.L_91:
        /*0038*/ 	.byte	0x04, 0x17
        /*003a*/ 	.short	(.L_93 - .L_92)
.L_92:
        /*003c*/ 	.word	0x00000000
        /*0040*/ 	.short	0x0003
        /*0042*/ 	.short	0x0018
        /*0044*/ 	.byte	0x00, 0xf0, 0x11, 0x00


	//----- nvinfo : EIATTR_KPARAM_INFO
	.align		4
.L_93:
        /*0048*/ 	.byte	0x04, 0x17
        /*004a*/ 	.short	(.L_95 - .L_94)
.L_94:
        /*004c*/ 	.word	0x00000000
        /*0050*/ 	.short	0x0002
        /*0052*/ 	.short	0x0010
        /*0054*/ 	.byte	0x00, 0xf5, 0x21, 0x00


	//----- nvinfo : EIATTR_KPARAM_INFO
	.align		4
.L_95:
        /*0058*/ 	.byte	0x04, 0x17
        /*005a*/ 	.short	(.L_97 - .L_96)
.L_96:
        /*005c*/ 	.word	0x00000000
        /*0060*/ 	.short	0x0001
        /*0062*/ 	.short	0x0008
        /*0064*/ 	.byte	0x00, 0xf5, 0x21, 0x00


	//----- nvinfo : EIATTR_KPARAM_INFO
	.align		4
.L_97:
        /*0068*/ 	.byte	0x04, 0x17
        /*006a*/ 	.short	(.L_99 - .L_98)
.L_98:
        /*006c*/ 	.word	0x00000000
        /*0070*/ 	.short	0x0000
        /*0072*/ 	.short	0x0000
        /*0074*/ 	.byte	0x00, 0xf5, 0x21, 0x00


	//----- nvinfo : EIATTR_SPARSE_MMA_MASK
	.align		4
.L_99:
        /*0078*/ 	.byte	0x03, 0x50
        /*007a*/ 	.short	0x0000


	//----- nvinfo : EIATTR_MAXREG_COUNT
	.align		4
        /*007c*/ 	.byte	0x03, 0x1b
        /*007e*/ 	.short	0x00ff


	//----- nvinfo : EIATTR_MERCURY_ISA_VERSION
	.align		4
        /*0080*/ 	.byte	0x03, 0x5f
        /*0082*/ 	.short	0x0101


	//----- nvinfo : EIATTR_VRC_CTA_INIT_COUNT
	.align		4
        /*0084*/ 	.byte	0x02, 0x4a
	.zero		1
	.zero		1


	//----- nvinfo : EIATTR_EXIT_INSTR_OFFSETS
	.align		4
        /*0088*/ 	.byte	0x04, 0x1c
        /*008a*/ 	.short	(.L_101 - .L_100)


	//   ....[0]....
.L_100:
        /*008c*/ 	.word	0x00000090


	//   ....[1]....
        /*0090*/ 	.word	0x000008b0


	//----- nvinfo : EIATTR_CBANK_PARAM_SIZE
	.align		4
.L_101:
        /*0094*/ 	.byte	0x03, 0x19
        /*0096*/ 	.short	0x0028


	//----- nvinfo : EIATTR_PARAM_CBANK
	.align		4
        /*0098*/ 	.byte	0x04, 0x0a
        /*009a*/ 	.short	(.L_103 - .L_102)
	.align		4
.L_102:
        /*009c*/ 	.word	index@(.nv.constant0._Z25computeSimilaritiesKernelPKfS0_Pfiiii)
        /*00a0*/ 	.short	0x0380
        /*00a2*/ 	.short	0x0028


	//----- nvinfo : EIATTR_SW_WAR
	.align		4
.L_103:
        /*00a4*/ 	.byte	0x04, 0x36
        /*00a6*/ 	.short	(.L_105 - .L_104)
.L_104:
        /*00a8*/ 	.word	0x00000008
.L_105:


//--------------------- .nv.callgraph             --------------------------
	.section	.nv.callgraph,"",@"SHT_CUDA_CALLGRAPH"
	.align	4
	.sectionentsize	8
	.align		4
        /*0000*/ 	.word	0x00000000
	.align		4
        /*0004*/ 	.word	0xffffffff
	.align		4
        /*0008*/ 	.word	0x00000000
	.align		4
        /*000c*/ 	.word	0xfffffffe
	.align		4
        /*0010*/ 	.word	0x00000000
	.align		4
        /*0014*/ 	.word	0xfffffffd
	.align		4
        /*0018*/ 	.word	0x00000000
	.align		4
        /*001c*/ 	.word	0xfffffffc


//--------------------- .nv.constant4             --------------------------
	.section	.nv.constant4,"a",@progbits
	.align	8
	.align		8
.nv.constant4:
        /*0000*/ 	.dword	_ZN34_INTERNAL_30d62f2b_4_k_cu_2b97a4514cuda3std3__45__cpo5beginE
	.align		8
        /*0008*/ 	.dword	_ZN34_INTERNAL_30d62f2b_4_k_cu_2b97a4514cuda3std3__45__cpo3endE
	.align		8
        /*0010*/ 	.dword	_ZN34_INTERNAL_30d62f2b_4_k_cu_2b97a4514cuda3std3__45__cpo6cbeginE
	.align		8
        /*0018*/ 	.dword	_ZN34_INTERNAL_30d62f2b_4_k_cu_2b97a4514cuda3std3__45__cpo4cendE
	.align		8
        /*0020*/ 	.dword	_ZN34_INTERNAL_30d62f2b_4_k_cu_2b97a4514cuda3std3__45__cpo6rbeginE
	.align		8
        /*0028*/ 	.dword	_ZN34_INTERNAL_30d62f2b_4_k_cu_2b97a4514cuda3std3__45__cpo4rendE
	.align		8
        /*0030*/ 	.dword	_ZN34_INTERNAL_30d62f2b_4_k_cu_2b97a4514cuda3std3__45__cpo7crbeginE
	.align		8
        /*0038*/ 	.dword	_ZN34_INTERNAL_30d62f2b_4_k_cu_2b97a4514cuda3std3__45__cpo5crendE
	.align		8
        /*0040*/ 	.dword	_ZN34_INTERNAL_30d62f2b_4_k_cu_2b97a4514cuda3std3__436_GLOBAL__N__30d62f2b_4_k_cu_2b97a4516ignoreE
	.align		8
        /*0048*/ 	.dword	_ZN34_INTERNAL_30d62f2b_4_k_cu_2b97a4514cuda3std3__419piecewise_constructE
	.align		8
        /*0050*/ 	.dword	_ZN34_INTERNAL_30d62f2b_4_k_cu_2b97a4514cuda3std3__48in_placeE
	.align		8
        /*0058*/ 	.dword	_ZN34_INTERNAL_30d62f2b_4_k_cu_2b97a4514cuda3std3__420unreachable_sentinelE
	.align		8
        /*0060*/ 	.dword	_ZN34_INTERNAL_30d62f2b_4_k_cu_2b97a4514cuda3std3__47nulloptE
	.align		8
        /*0068*/ 	.dword	_ZN34_INTERNAL_30d62f2b_4_k_cu_2b97a4514cuda3std3__48unexpectE
	.align		8
        /*0070*/ 	.dword	_ZN34_INTERNAL_30d62f2b_4_k_cu_2b97a4514cuda3std6ranges3__45__cpo4swapE
	.align		8
        /*0078*/ 	.dword	_ZN34_INTERNAL_30d62f2b_4_k_cu_2b97a4514cuda3std6ranges3__45__cpo9iter_moveE
	.align		8
        /*0080*/ 	.dword	_ZN34_INTERNAL_30d62f2b_4_k_cu_2b97a4514cuda3std6ranges3__45__cpo5beginE
	.align		8
        /*0088*/ 	.dword	_ZN34_INTERNAL_30d62f2b_4_k_cu_2b97a4514cuda3std6ranges3__45__cpo3endE
	.align		8
        /*0090*/ 	.dword	_ZN34_INTERNAL_30d62f2b_4_k_cu_2b97a4514cuda3std6ranges3__45__cpo6cbeginE
	.align		8
        /*0098*/ 	.dword	_ZN34_INTERNAL_30d62f2b_4_k_cu_2b97a4514cuda3std6ranges3__45__cpo4cendE
	.align		8
        /*00a0*/ 	.dword	_ZN34_INTERNAL_30d62f2b_4_k_cu_2b97a4514cuda3std6ranges3__45__cpo7advanceE
	.align		8
        /*00a8*/ 	.dword	_ZN34_INTERNAL_30d62f2b_4_k_cu_2b97a4514cuda3std6ranges3__45__cpo9iter_swapE
	.align		8
        /*00b0*/ 	.dword	_ZN34_INTERNAL_30d62f2b_4_k_cu_2b97a4514cuda3std6ranges3__45__cpo4nextE
	.align		8
        /*00b8*/ 	.dword	_ZN34_INTERNAL_30d62f2b_4_k_cu_2b97a4514cuda3std6ranges3__45__cpo4prevE
	.align		8
        /*00c0*/ 	.dword	_ZN34_INTERNAL_30d62f2b_4_k_cu_2b97a4514cuda3std6ranges3__45__cpo4dataE
	.align		8
        /*00c8*/ 	.dword	_ZN34_INTERNAL_30d62f2b_4_k_cu_2b97a4514cuda3std6ranges3__45__cpo5cdataE
	.align		8
        /*00d0*/ 	.dword	_ZN34_INTERNAL_30d62f2b_4_k_cu_2b97a4514cuda3std6ranges3__45__cpo4sizeE
	.align		8
        /*00d8*/ 	.dword	_ZN34_INTERNAL_30d62f2b_4_k_cu_2b97a4514cuda3std6ranges3__45__cpo5ssizeE
	.align		8
        /*00e0*/ 	.dword	_ZN34_INTERNAL_30d62f2b_4_k_cu_2b97a4514cuda3std6ranges3__45__cpo8distanceE
	.align		8
        /*00e8*/ 	.dword	_ZN34_INTERNAL_30d62f2b_4_k_cu_2b97a4516thrust24THRUST_300001_SM_1000_NS6system6detail10sequential3seqE
	.align		8
        /*00f0*/ 	.dword	_ZN34_INTERNAL_30d62f2b_4_k_cu_2b97a4516thrust24THRUST_300001_SM_1000_NS12placeholders2_1E
	.align		8
        /*00f8*/ 	.dword	_ZN34_INTERNAL_30d62f2b_4_k_cu_2b97a4516thrust24THRUST_300001_SM_1000_NS12placeholders2_2E
	.align		8
        /*0100*/ 	.dword	_ZN34_INTERNAL_30d62f2b_4_k_cu_2b97a4516thrust24THRUST_300001_SM_1000_NS12placeholders2_3E
	.align		8
        /*0108*/ 	.dword	_ZN34_INTERNAL_30d62f2b_4_k_cu_2b97a4516thrust24THRUST_300001_SM_1000_NS12placeholders2_4E
	.align		8
        /*0110*/ 	.dword	_ZN34_INTERNAL_30d62f2b_4_k_cu_2b97a4516thrust24THRUST_300001_SM_1000_NS12placeholders2_5E
	.align		8
        /*0118*/ 	.dword	_ZN34_INTERNAL_30d62f2b_4_k_cu_2b97a4516thrust24THRUST_300001_SM_1000_NS12placeholders2_6E
	.align		8
        /*0120*/ 	.dword	_ZN34_INTERNAL_30d62f2b_4_k_cu_2b97a4516thrust24THRUST_300001_SM_1000_NS12placeholders2_7E
	.align		8
        /*0128*/ 	.dword	_ZN34_INTERNAL_30d62f2b_4_k_cu_2b97a4516thrust24THRUST_300001_SM_1000_NS12placeholders2_8E
	.align		8
        /*0130*/ 	.dword	_ZN34_INTERNAL_30d62f2b_4_k_cu_2b97a4516thrust24THRUST_300001_SM_1000_NS12placeholders2_9E
	.align		8
        /*0138*/ 	.dword	_ZN34_INTERNAL_30d62f2b_4_k_cu_2b97a4516thrust24THRUST_300001_SM_1000_NS12placeholders3_10E


//--------------------- .text._ZN3cub18CUB_300001_SM_10006detail11EmptyKernelIvEEvv --------------------------
	.section	.text._ZN3cub18CUB_300001_SM_10006detail11EmptyKernelIvEEvv,"ax",@progbits
	.align	128
        .global         _ZN3cub18CUB_300001_SM_10006detail11EmptyKernelIvEEvv
        .type           _ZN3cub18CUB_300001_SM_10006detail11EmptyKernelIvEEvv,@function
        .size           _ZN3cub18CUB_300001_SM_10006detail11EmptyKernelIvEEvv,(.L_x_25 - _ZN3cub18CUB_300001_SM_10006detail11EmptyKernelIvEEvv)
        .other          _ZN3cub18CUB_300001_SM_10006detail11EmptyKernelIvEEvv,@"STO_CUDA_ENTRY STV_DEFAULT"
_ZN3cub18CUB_300001_SM_10006detail11EmptyKernelIvEEvv:
.text._ZN3cub18CUB_300001_SM_10006detail11EmptyKernelIvEEvv:
[----:B------:R-:W-:Y:S01]  /*0000*/  LDC R1, c[0x0][0x37c] ;  /* 0x0000df00ff017b82 */ /* 0x000fe20000000800 */
[----:B------:R-:W-:Y:S05]  /*0010*/  EXIT ;  /* 0x000000000000794d */ /* 0x000fea0003800000 */
.L_x_0:
[----:B------:R-:W-:-:S00]  /*0020*/  BRA `(.L_x_0) ;  /* 0xfffffffc00fc7947 */ /* 0x000fc0000383ffff */
[----:B------:R-:W-:-:S00]  /*0030*/  NOP ;  /* 0x0000000000007918 */ /* 0x000fc00000000000 */
        /* <DEDUP_REMOVED lines=12> */
.L_x_25:


//--------------------- .text._Z14findTopKKernelPKfPiiii --------------------------
	.section	.text._Z14findTopKKernelPKfPiiii,"ax",@progbits
	.align	128
        .global         _Z14findTopKKernelPKfPiiii
        .type           _Z14findTopKKernelPKfPiiii,@function
        .size           _Z14findTopKKernelPKfPiiii,(.L_x_26 - _Z14findTopKKernelPKfPiiii)
        .other          _Z14findTopKKernelPKfPiiii,@"STO_CUDA_ENTRY STV_DEFAULT"
_Z14findTopKKernelPKfPiiii:
.text._Z14findTopKKernelPKfPiiii:
[----:B------:R-:W-:Y:S08]  /*0000*/  LDC R1, c[0x0][0x37c] ;  /* 0x0000df00ff017b82 */ /* 0x000ff00000000800 */
[----:B------:R-:W0:Y:S08]  /*0010*/  S2UR UR7, SR_CTAID.X ;  /* 0x00000000000779c3 */ /* 0x000e300000002500 */
[----:B------:R-:W0:Y:S02]  /*0020*/  LDC R0, c[0x0][0x394] ;  /* 0x0000e500ff007b82 */ /* 0x000e240000000800 */
[----:B0-----:R-:W-:-:S13]  /*0030*/  ISETP.LE.AND P0, PT, R0, UR7, PT ;  /* 0x0000000700007c0c */ /* 0x001fda000bf03270 */
[----:B------:R-:W-:Y:S05]  /*0040*/  @P0 EXIT ;  /* 0x000000000000094d */ /* 0x000fea0003800000 */
[----:B------:R-:W0:Y:S01]  /*0050*/  S2R R0, SR_TID.X ;  /* 0x0000000000007919 */ /* 0x000e220000002100 */
[----:B------:R-:W1:Y:S01]  /*0060*/  LDCU UR4, c[0x0][0x398] ;  /* 0x00007300ff0477ac */ /* 0x000e620008000800 */
[----:B------:R-:W2:Y:S01]  /*0070*/  LDC R3, c[0x0][0x360] ;  /* 0x0000d800ff037b82 */ /* 0x000ea20000000800 */
[----:B------:R-:W-:Y:S01]  /*0080*/  BSSY.RECONVERGENT B0, `(.L_x_1) ;  /* 0x0000052000007945 */ /* 0x000fe20003800200 */
[----:B------:R-:W3:Y:S01]  /*0090*/  LDCU.64 UR8, c[0x0][0x358] ;  /* 0x00006b00ff0877ac */ /* 0x000ee20008000a00 */
[----:B-1----:R-:W-:-:S05]  /*00a0*/  IMAD.U32 R5, RZ, RZ, UR4 ;  /* 0x00000004ff057e24 */ /* 0x002fca000f8e00ff */
[----:B0-----:R-:W-:-:S13]  /*00b0*/  ISETP.GE.AND P0, PT, R0, R5, PT ;  /* 0x000000050000720c */ /* 0x001fda0003f06270 */
[----:B---3--:R-:W-:Y:S05]  /*00c0*/  @P0 BRA `(.L_x_2) ;  /* 0x0000000400340947 */ /* 0x008fea0003800000 */
[----:B--2---:R-:W0:Y:S01]  /*00d0*/  I2F.U32.RP R8, R3 ;  /* 0x0000000300087306 */ /* 0x004e220000209000 */
[----:B------:R-:W-:Y:S01]  /*00e0*/  IMAD.IADD R2, R0, 0x1, R3 ;  /* 0x0000000100027824 */ /* 0x000fe200078e0203 */
[----:B------:R-:W-:Y:S01]  /*00f0*/  ISETP.NE.U32.AND P2, PT, R3, RZ, PT ;  /* 0x000000ff0300720c */ /* 0x000fe20003f45070 */
[----:B------:R-:W-:Y:S03]  /*0100*/  BSSY.RECONVERGENT B1, `(.L_x_3) ;  /* 0x000002e000017945 */ /* 0x000fe60003800200 */
[CC--:B------:R-:W-:Y:S02]  /*0110*/  ISETP.GE.U32.AND P0, PT, R2.reuse, R5.reuse, PT ;  /* 0x000000050200720c */ /* 0x0c0fe40003f06070 */
[----:B------:R-:W-:Y:S01]  /*0120*/  VIMNMX.U32 R9, PT, PT, R2, R5, !PT ;  /* 0x0000000502097248 */ /* 0x000fe20007fe0000 */
[----:B0-----:R-:W0:Y:S02]  /*0130*/  MUFU.RCP R8, R8 ;  /* 0x0000000800087308 */ /* 0x001e240000001000 */
[----:B0-----:R-:W-:-:S06]  /*0140*/  VIADD R6, R8, 0xffffffe ;  /* 0x0ffffffe08067836 */ /* 0x001fcc0000000000 */
[----:B------:R0:W1:Y:S02]  /*0150*/  F2I.FTZ.U32.TRUNC.NTZ R7, R6 ;  /* 0x0000000600077305 */ /* 0x000064000021f000 */
[----:B0-----:R-:W-:Y:S02]  /*0160*/  HFMA2 R6, -RZ, RZ, 0, 0 ;  /* 0x00000000ff067431 */ /* 0x001fe400000001ff */
[----:B-1----:R-:W-:-:S04]  /*0170*/  IMAD.MOV R4, RZ, RZ, -R7 ;  /* 0x000000ffff047224 */ /* 0x002fc800078e0a07 */
[----:B------:R-:W-:Y:S01]  /*0180*/  IMAD R11, R4, R3, RZ ;  /* 0x00000003040b7224 */ /* 0x000fe200078e02ff */
[----:B------:R-:W-:-:S03]  /*0190*/  SEL R4, RZ, 0x1, P0 ;  /* 0x00000001ff047807 */ /* 0x000fc60000000000 */
[----:B------:R-:W-:Y:S01]  /*01a0*/  IMAD.HI.U32 R7, R7, R11, R6 ;  /* 0x0000000b07077227 */ /* 0x000fe200078e0006 */
[----:B------:R-:W-:-:S05]  /*01b0*/  IADD3 R2, PT, PT, R9, -R2, -R4 ;  /* 0x8000000209027210 */ /* 0x000fca0007ffe804 */
[----:B------:R-:W-:-:S04]  /*01c0*/  IMAD.HI.U32 R7, R7, R2, RZ ;  /* 0x0000000207077227 */ /* 0x000fc800078e00ff */
[----:B------:R-:W-:-:S04]  /*01d0*/  IMAD.MOV R6, RZ, RZ, -R7 ;  /* 0x000000ffff067224 */ /* 0x000fc800078e0a07 */
[----:B------:R-:W-:-:S05]  /*01e0*/  IMAD R2, R3, R6, R2 ;  /* 0x0000000603027224 */ /* 0x000fca00078e0202 */
[----:B------:R-:W-:-:S13]  /*01f0*/  ISETP.GE.U32.AND P0, PT, R2, R3, PT ;  /* 0x000000030200720c */ /* 0x000fda0003f06070 */
[----:B------:R-:W-:Y:S02]  /*0200*/  @P0 IMAD.IADD R2, R2, 0x1, -R3 ;  /* 0x0000000102020824 */ /* 0x000fe400078e0a03 */
[----:B------:R-:W-:-:S03]  /*0210*/  @P0 VIADD R7, R7, 0x1 ;  /* 0x0000000107070836 */ /* 0x000fc60000000000 */
[----:B------:R-:W-:-:S13]  /*0220*/  ISETP.GE.U32.AND P1, PT, R2, R3, PT ;  /* 0x000000030200720c */ /* 0x000fda0003f26070 */
[----:B------:R-:W-:Y:S01]  /*0230*/  @P1 VIADD R7, R7, 0x1 ;  /* 0x0000000107071836 */ /* 0x000fe20000000000 */
[----:B------:R-:W-:-:S04]  /*0240*/  @!P2 LOP3.LUT R7, RZ, R3, RZ, 0x33, !PT ;  /* 0x00000003ff07a212 */ /* 0x000fc800078e33ff */
[----:B------:R-:W-:-:S04]  /*0250*/  IADD3 R4, PT, PT, R4, R7, RZ ;  /* 0x0000000704047210 */ /* 0x000fc80007ffe0ff */
[C---:B------:R-:W-:Y:S02]  /*0260*/  LOP3.LUT R2, R4.reuse, 0x3, RZ, 0xc0, !PT ;  /* 0x0000000304027812 */ /* 0x040fe400078ec0ff */
[----:B------:R-:W-:Y:S02]  /*0270*/  ISETP.GE.U32.AND P1, PT, R4, 0x3, PT ;  /* 0x000000030400780c */ /* 0x000fe40003f26070 */
[----:B------:R-:W-:Y:S01]  /*0280*/  ISETP.NE.AND P0, PT, R2, 0x3, PT ;  /* 0x000000030200780c */ /* 0x000fe20003f05270 */
[----:B------:R-:W-:-:S12]  /*0290*/  IMAD.MOV.U32 R2, RZ, RZ, R0 ;  /* 0x000000ffff027224 */ /* 0x000fd800078e0000 */
[----:B------:R-:W-:Y:S05]  /*02a0*/  @!P0 BRA `(.L_x_4) ;  /* 0x00000000004c8947 */ /* 0x000fea0003800000 */
[----:B------:R-:W0:Y:S01]  /*02b0*/  S2R R11, SR_CgaCtaId ;  /* 0x00000000000b7919 */ /* 0x000e220000008800 */
[----:B------:R-:W-:Y:S01]  /*02c0*/  MOV R2, 0x400 ;  /* 0x0000040000027802 */ /* 0x000fe20000000f00 */
[----:B------:R-:W-:Y:S02]  /*02d0*/  VIADD R4, R4, 0x1 ;  /* 0x0000000104047836 */ /* 0x000fe40000000000 */
[----:B------:R-:W-:Y:S02]  /*02e0*/  IMAD.MOV.U32 R7, RZ, RZ, RZ ;  /* 0x000000ffff077224 */ /* 0x000fe400078e00ff */
[----:B------:R-:W-:Y:S01]  /*02f0*/  VIADD R6, R2, 0x1000 ;  /* 0x0000100002067836 */ /* 0x000fe20000000000 */
[----:B------:R-:W-:Y:S01]  /*0300*/  LOP3.LUT R4, R4, 0x3, RZ, 0xc0, !PT ;  /* 0x0000000304047812 */ /* 0x000fe200078ec0ff */
[----:B------:R-:W-:Y:S02]  /*0310*/  IMAD.MOV.U32 R13, RZ, RZ, -0x40000000 ;  /* 0xc0000000ff0d7424 */ /* 0x000fe400078e00ff */
[----:B------:R-:W-:Y:S01]  /*0320*/  IMAD.MOV.U32 R15, RZ, RZ, -0x1 ;  /* 0xffffffffff0f7424 */ /* 0x000fe200078e00ff */
[----:B0-----:R-:W-:-:S02]  /*0330*/  LEA R9, R11, R2, 0x18 ;  /* 0x000000020b097211 */ /* 0x001fc400078ec0ff */
[----:B------:R-:W-:Y:S02]  /*0340*/  LEA R11, R11, R6, 0x18 ;  /* 0x000000060b0b7211 */ /* 0x000fe400078ec0ff */
[----:B------:R-:W-:-:S07]  /*0350*/  MOV R2, R0 ;  /* 0x0000000000027202 */ /* 0x000fce0000000f00 */
.L_x_5:
[C---:B------:R-:W-:Y:S01]  /*0360*/  IMAD R6, R2.reuse, 0x4, R9 ;  /* 0x0000000402067824 */ /* 0x040fe200078e0209 */
[----:B------:R-:W-:Y:S01]  /*0370*/  IADD3 R7, PT, PT, R7, 0x1, RZ ;  /* 0x0000000107077810 */ /* 0x000fe20007ffe0ff */
[----:B------:R-:W-:Y:S02]  /*0380*/  IMAD R8, R2, 0x4, R11 ;  /* 0x0000000402087824 */ /* 0x000fe400078e020b */
[----:B------:R-:W-:Y:S01]  /*0390*/  IMAD.IADD R2, R3, 0x1, R2 ;  /* 0x0000000103027824 */ /* 0x000fe200078e0202 */
[----:B------:R0:W-:Y:S01]  /*03a0*/  STS [R6], R13 ;  /* 0x0000000d06007388 */ /* 0x0001e20000000800 */
[----:B------:R-:W-:-:S03]  /*03b0*/  ISETP.NE.AND P0, PT, R7, R4, PT ;  /* 0x000000040700720c */ /* 0x000fc60003f05270 */
[----:B------:R0:W-:Y:S10]  /*03c0*/  STS [R8], R15 ;  /* 0x0000000f08007388 */ /* 0x0001f40000000800 */
[----:B0-----:R-:W-:Y:S05]  /*03d0*/  @P0 BRA `(.L_x_5) ;  /* 0xfffffffc00e00947 */ /* 0x001fea000383ffff */
.L_x_4:
[----:B------:R-:W-:Y:S05]  /*03e0*/  BSYNC.RECONVERGENT B1 ;  /* 0x0000000000017941 */ /* 0x000fea0003800200 */
.L_x_3:
[----:B------:R-:W-:Y:S05]  /*03f0*/  @!P1 BRA `(.L_x_2) ;  /* 0x0000000000689947 */ /* 0x000fea0003800000 */
[----:B------:R-:W0:Y:S01]  /*0400*/  S2R R7, SR_CgaCtaId ;  /* 0x0000000000077919 */ /* 0x000e220000008800 */
[----:B------:R-:W-:Y:S01]  /*0410*/  MOV R4, 0x400 ;  /* 0x0000040000047802 */ /* 0x000fe20000000f00 */
[----:B------:R-:W-:Y:S02]  /*0420*/  IMAD.MOV.U32 R15, RZ, RZ, -0x40000000 ;  /* 0xc0000000ff0f7424 */ /* 0x000fe400078e00ff */
[----:B------:R-:W-:Y:S02]  /*0430*/  IMAD.MOV.U32 R17, RZ, RZ, -0x1 ;  /* 0xffffffffff117424 */ /* 0x000fe400078e00ff */
[----:B------:R-:W-:Y:S01]  /*0440*/  VIADD R6, R4, 0x1000 ;  /* 0x0000100004067836 */ /* 0x000fe20000000000 */
[----:B0-----:R-:W-:-:S04]  /*0450*/  LEA R11, R7, R4, 0x18 ;  /* 0x00000004070b7211 */ /* 0x001fc800078ec0ff */
[----:B------:R-:W-:-:S07]  /*0460*/  LEA R13, R7, R6, 0x18 ;  /* 0x00000006070d7211 */ /* 0x000fce00078ec0ff */
.L_x_6:
[C---:B0-----:R-:W-:Y:S01]  /*0470*/  LEA R12, R2.reuse, R11, 0x2 ;  /* 0x0000000b020c7211 */ /* 0x041fe200078e10ff */
[----:B------:R-:W-:Y:S02]  /*0480*/  IMAD R14, R2, 0x4, R13 ;  /* 0x00000004020e7824 */ /* 0x000fe400078e020d */
[C---:B------:R-:W-:Y:S02]  /*0490*/  IMAD R2, R3.reuse, 0x4, R2 ;  /* 0x0000000403027824 */ /* 0x040fe400078e0202 */
[C---:B------:R-:W-:Y:S01]  /*04a0*/  IMAD R6, R3.reuse, 0x4, R14 ;  /* 0x0000000403067824 */ /* 0x040fe200078e020e */
[----:B------:R0:W-:Y:S01]  /*04b0*/  STS [R12], R15 ;  /* 0x0000000f0c007388 */ /* 0x0001e20000000800 */
[C---:B------:R-:W-:Y:S01]  /*04c0*/  IMAD R4, R3.reuse, 0x4, R12 ;  /* 0x0000000403047824 */ /* 0x040fe200078e020c */
[----:B------:R-:W-:Y:S02]  /*04d0*/  ISETP.GE.AND P0, PT, R2, R5, PT ;  /* 0x000000050200720c */ /* 0x000fe40003f06270 */
[C---:B------:R-:W-:Y:S01]  /*04e0*/  LEA R10, R3.reuse, R6, 0x2 ;  /* 0x00000006030a7211 */ /* 0x040fe200078e10ff */
[C---:B------:R-:W-:Y:S01]  /*04f0*/  IMAD R8, R3.reuse, 0x4, R4 ;  /* 0x0000000403087824 */ /* 0x040fe200078e0204 */
[----:B------:R0:W-:Y:S03]  /*0500*/  STS [R14], R17 ;  /* 0x000000110e007388 */ /* 0x0001e60000000800 */
[C---:B------:R-:W-:Y:S01]  /*0510*/  IMAD R7, R3.reuse, 0x4, R8 ;  /* 0x0000000403077824 */ /* 0x040fe200078e0208 */
[----:B------:R0:W-:Y:S01]  /*0520*/  STS [R4], R15 ;  /* 0x0000000f04007388 */ /* 0x0001e20000000800 */
[----:B------:R-:W-:-:S03]  /*0530*/  IMAD R9, R3, 0x4, R10 ;  /* 0x0000000403097824 */ /* 0x000fc600078e020a */
[----:B------:R0:W-:Y:S04]  /*0540*/  STS [R6], R17 ;  /* 0x0000001106007388 */ /* 0x0001e80000000800 */
[----:B------:R0:W-:Y:S04]  /*0550*/  STS [R8], R15 ;  /* 0x0000000f08007388 */ /* 0x0001e80000000800 */
[----:B------:R0:W-:Y:S04]  /*0560*/  STS [R10], R17 ;  /* 0x000000110a007388 */ /* 0x0001e80000000800 */
[----:B------:R0:W-:Y:S04]  /*0570*/  STS [R7], R15 ;  /* 0x0000000f07007388 */ /* 0x0001e80000000800 */
[----:B------:R0:W-:Y:S01]  /*0580*/  STS [R9], R17 ;  /* 0x0000001109007388 */ /* 0x0001e20000000800 */
[----:B------:R-:W-:Y:S05]  /*0590*/  @!P0 BRA `(.L_x_6) ;  /* 0xfffffffc00b48947 */ /* 0x000fea000383ffff */
.L_x_2:
[----:B------:R-:W-:Y:S05]  /*05a0*/  BSYNC.RECONVERGENT B0 ;  /* 0x0000000000007941 */ /* 0x000fea0003800200 */
.L_x_1:
[----:B------:R-:W1:Y:S02]  /*05b0*/  LDCU UR4, c[0x0][0x390] ;  /* 0x00007200ff0477ac */ /* 0x000e640008000800 */
[----:B-1----:R-:W-:Y:S01]  /*05c0*/  UISETP.GE.AND UP0, UPT, UR4, 0x1, UPT ;  /* 0x000000010400788c */ /* 0x002fe2000bf06270 */
[----:B------:R-:W-:Y:S08]  /*05d0*/  BAR.SYNC.DEFER_BLOCKING 0x0 ;  /* 0x0000000000007b1d */ /* 0x000ff00000010000 */
[----:B------:R-:W-:Y:S05]  /*05e0*/  BRA.U !UP0, `(.L_x_7) ;  /* 0x0000000508d87547 */ /* 0x000fea000b800000 */
[----:B------:R-:W1:Y:S01]  /*05f0*/  S2UR UR5, SR_CgaCtaId ;  /* 0x00000000000579c3 */ /* 0x000e620000008800 */
[----:B------:R-:W-:Y:S01]  /*0600*/  UMOV UR4, 0x400 ;  /* 0x0000040000047882 */ /* 0x000fe20000000000 */
[C---:B------:R-:W-:Y:S01]  /*0610*/  IADD3 R2, PT, PT, R5.reuse, -0x1, RZ ;  /* 0xffffffff05027810 */ /* 0x040fe20007ffe0ff */
[----:B------:R-:W-:Y:S01]  /*0620*/  UIADD3 UR6, UPT, UPT, UR4, 0x1000, URZ ;  /* 0x0000100004067890 */ /* 0x000fe2000fffe0ff */
[C---:B0-----:R-:W-:Y:S01]  /*0630*/  VIADD R4, R5.reuse, 0xfffffffe ;  /* 0xfffffffe05047836 */ /* 0x041fe20000000000 */
[----:B------:R-:W-:Y:S01]  /*0640*/  MOV R7, RZ ;  /* 0x000000ff00077202 */ /* 0x000fe20000000f00 */
[C---:B------:R-:W-:Y:S02]  /*0650*/  VIADD R6, R5.reuse, 0xfffffffd ;  /* 0xfffffffd05067836 */ /* 0x040fe40000000000 */
[----:B------:R-:W-:Y:S01]  /*0660*/  VIADD R19, R5, 0xfffffffc ;  /* 0xfffffffc05137836 */ /* 0x000fe20000000000 */
[----:B-1----:R-:W-:Y:S02]  /*0670*/  ULEA UR4, UR5, UR4, 0x18 ;  /* 0x0000000405047291 */ /* 0x002fe4000f8ec0ff */
[----:B------:R-:W-:-:S04]  /*0680*/  ULEA UR6, UR5, UR6, 0x18 ;  /* 0x0000000605067291 */ /* 0x000fc8000f8ec0ff */
[C---:B------:R-:W-:Y:S02]  /*0690*/  LEA R8, R5.reuse, UR4, 0x2 ;  /* 0x0000000405087c11 */ /* 0x040fe4000f8e10ff */
[----:B------:R-:W-:-:S07]  /*06a0*/  LEA R9, R5, UR6, 0x2 ;  /* 0x0000000605097c11 */ /* 0x000fce000f8e10ff */
.L_x_18:
[----:B0--3--:R-:W0:Y:S01]  /*06b0*/  LDC R15, c[0x0][0x390] ;  /* 0x0000e400ff0f7b82 */ /* 0x009e220000000800 */
[----:B------:R-:W-:Y:S01]  /*06c0*/  IMAD.IADD R14, R0, 0x1, R7 ;  /* 0x00000001000e7824 */ /* 0x000fe200078e0207 */
[----:B-1----:R-:W1:Y:S01]  /*06d0*/  LDCU UR5, c[0x0][0x398] ;  /* 0x00007300ff0577ac */ /* 0x002e620008000800 */
[----:B------:R-:W-:-:S03]  /*06e0*/  IMAD.MOV.U32 R10, RZ, RZ, -0x40000000 ;  /* 0xc0000000ff0a7424 */ /* 0x000fc600078e00ff */
[----:B0-----:R-:W-:-:S13]  /*06f0*/  ISETP.GE.AND P2, PT, R14, R15, PT ;  /* 0x0000000f0e00720c */ /* 0x001fda0003f46270 */
[----:B------:R-:W0:Y:S01]  /*0700*/  @!P2 LDC.64 R12, c[0x0][0x380] ;  /* 0x0000e000ff0cab82 */ /* 0x000e220000000a00 */
[----:B------:R-:W-:-:S04]  /*0710*/  @!P2 IMAD R5, R15, UR7, R14 ;  /* 0x000000070f05ac24 */ /* 0x000fc8000f8e020e */
[----:B0-----:R-:W-:-:S05]  /*0720*/  @!P2 IMAD.WIDE.U32 R12, R5, 0x4, R12 ;  /* 0x00000004050ca825 */ /* 0x001fca00078e000c */
[----:B------:R-:W3:Y:S01]  /*0730*/  @!P2 LDG.E R10, desc[UR8][R12.64] ;  /* 0x000000080c0aa981 */ /* 0x000ee2000c1e1900 */
[----:B-1----:R-:W-:Y:S01]  /*0740*/  IMAD.U32 R5, RZ, RZ, UR5 ;  /* 0x00000005ff057e24 */ /* 0x002fe2000f8e00ff */
[----:B--2---:R-:W-:Y:S01]  /*0750*/  IADD3 R7, PT, PT, R3, R7, RZ ;  /* 0x0000000703077210 */ /* 0x004fe20007ffe0ff */
[----:B------:R-:W-:Y:S01]  /*0760*/  BSSY.RECONVERGENT B0, `(.L_x_8) ;  /* 0x000005b000007945 */ /* 0x000fe20003800200 */
[----:B------:R-:W-:Y:S02]  /*0770*/  BAR.SYNC.DEFER_BLOCKING 0x0 ;  /* 0x0000000000007b1d */ /* 0x000fe40000010000 */
[----:B------:R-:W-:Y:S02]  /*0780*/  ISETP.GE.AND P0, PT, R5, 0x1, PT ;  /* 0x000000010500780c */ /* 0x000fe40003f06270 */
[----:B------:R-:W-:Y:S02]  /*0790*/  ISETP.GE.AND P1, PT, R7, R15, PT ;  /* 0x0000000f0700720c */ /* 0x000fe40003f26270 */
[----:B------:R-:W3:Y:S02]  /*07a0*/  LDS R11, [R8+-0x4] ;  /* 0xfffffc00080b7984 */ /* 0x000ee40000000800 */
[----:B---3--:R-:W-:Y:S01]  /*07b0*/  FSETP.LEU.OR P0, PT, R10, R11, !P0 ;  /* 0x0000000b0a00720b */ /* 0x008fe2000470b400 */
[----:B------:R-:W-:-:S02]  /*07c0*/  IMAD.MOV.U32 R11, RZ, RZ, -0x1 ;  /* 0xffffffffff0b7424 */ /* 0x000fc400078e00ff */
[----:B------:R-:W-:-:S10]  /*07d0*/  @!P2 IMAD.MOV.U32 R11, RZ, RZ, R14 ;  /* 0x000000ffff0ba224 */ /* 0x000fd400078e000e */
[----:B------:R-:W-:Y:S05]  /*07e0*/  @P0 BRA `(.L_x_9) ;  /* 0x0000000400480947 */ /* 0x000fea0003800000 */
[----:B------:R-:W0:Y:S01]  /*07f0*/  LDS R13, [UR4] ;  /* 0x00000004ff0d7984 */ /* 0x000e220008000800 */
[----:B------:R-:W-:Y:S01]  /*0800*/  BSSY.RELIABLE B1, `(.L_x_10) ;  /* 0x0000012000017945 */ /* 0x000fe20003800100 */
[----:B------:R-:W-:Y:S01]  /*0810*/  IMAD.U32 R15, RZ, RZ, UR4 ;  /* 0x00000004ff0f7e24 */ /* 0x000fe2000f8e00ff */
[----:B0-----:R-:W-:Y:S02]  /*0820*/  FSETP.GT.AND P0, PT, R10, R13, PT ;  /* 0x0000000d0a00720b */ /* 0x001fe40003f04000 */
[----:B------:R-:W-:-:S11]  /*0830*/  CS2R R12, SRZ ;  /* 0x00000000000c7805 */ /* 0x000fd6000001ff00 */
[----:B------:R-:W-:Y:S05]  /*0840*/  @P0 BRA `(.L_x_11) ;  /* 0x0000000000280947 */ /* 0x000fea0003800000 */
[----:B------:R-:W0:Y:S02]  /*0850*/  LDC R5, c[0x0][0x398] ;  /* 0x0000e600ff057b82 */ /* 0x000e240000000800 */
.L_x_12:
[----:B------:R-:W-:-:S04]  /*0860*/  IADD3 R13, PT, PT, R13, 0x1, RZ ;  /* 0x000000010d0d7810 */ /* 0x000fc80007ffe0ff */
[----:B0-----:R-:W-:-:S13]  /*0870*/  ISETP.NE.AND P0, PT, R13, R5, PT ;  /* 0x000000050d00720c */ /* 0x001fda0003f05270 */
[----:B------:R-:W-:Y:S05]  /*0880*/  @!P0 BREAK.RELIABLE B1 ;  /* 0x0000000000018942 */ /* 0x000fea0003800100 */
[----:B------:R-:W-:Y:S05]  /*0890*/  @!P0 BRA `(.L_x_9) ;  /* 0x00000004001c8947 */ /* 0x000fea0003800000 */
[----:B------:R-:W-:-:S05]  /*08a0*/  IMAD.SHL.U32 R12, R13, 0x4, RZ ;  /* 0x000000040d0c7824 */ /* 0x000fca00078e00ff */
[----:B------:R-:W0:Y:S02]  /*08b0*/  LDS R15, [R12+UR4] ;  /* 0x000000040c0f7984 */ /* 0x000e240008000800 */
[----:B0-----:R-:W-:Y:S01]  /*08c0*/  FSETP.GT.AND P0, PT, R10, R15, PT ;  /* 0x0000000f0a00720b */ /* 0x001fe20003f04000 */
[----:B------:R-:W-:-:S12]  /*08d0*/  VIADD R15, R12, UR4 ;  /* 0x000000040c0f7c36 */ /* 0x000fd80008000000 */
[----:B------:R-:W-:Y:S05]  /*08e0*/  @!P0 BRA `(.L_x_12) ;  /* 0xfffffffc00dc8947 */ /* 0x000fea000383ffff */
.L_x_11:
[----:B------:R-:W-:-:S13]  /*08f0*/  ISETP.GE.AND P0, PT, R13, R5, PT ;  /* 0x000000050d00720c */ /* 0x000fda0003f06270 */
[----:B------:R-:W-:Y:S05]  /*0900*/  @P0 BREAK.RELIABLE B1 ;  /* 0x0000000000010942 */ /* 0x000fea0003800100 */
[----:B------:R-:W-:Y:S05]  /*0910*/  @P0 BRA `(.L_x_9) ;  /* 0x0000000000fc0947 */ /* 0x000fea0003800000 */
[----:B------:R-:W-:Y:S05]  /*0920*/  BSYNC.RELIABLE B1 ;  /* 0x0000000000017941 */ /* 0x000fea0003800100 */
.L_x_10:
[----:B------:R-:W-:Y:S01]  /*0930*/  ISETP.GT.AND P0, PT, R2, R13, PT ;  /* 0x0000000d0200720c */ /* 0x000fe20003f04270 */
[----:B------:R-:W-:-:S12]  /*0940*/  BSSY.RECONVERGENT B1, `(.L_x_13) ;  /* 0x000003a000017945 */ /* 0x000fd80003800200 */
[----:B------:R-:W-:Y:S05]  /*0950*/  @!P0 BRA `(.L_x_14) ;  /* 0x0000000000e08947 */ /* 0x000fea0003800000 */
[----:B------:R-:W0:Y:S01]  /*0960*/  LDCU UR5, c[0x0][0x398] ;  /* 0x00007300ff0577ac */ /* 0x000e220008000800 */
[----:B------:R-:W-:Y:S01]  /*0970*/  IMAD.IADD R14, R2, 0x1, -R13 ;  /* 0x00000001020e7824 */ /* 0x000fe200078e0a0d */
[----:B------:R-:W-:Y:S01]  /*0980*/  IADD3 R16, PT, PT, R4, -R13, RZ ;  /* 0x8000000d04107210 */ /* 0x000fe20007ffe0ff */
[----:B------:R-:W-:Y:S03]  /*0990*/  BSSY.RECONVERGENT B2, `(.L_x_15) ;  /* 0x000001b000027945 */ /* 0x000fe60003800200 */
[----:B------:R-:W-:Y:S01]  /*09a0*/  LOP3.LUT P2, R20, R14, 0x3, RZ, 0xc0, !PT ;  /* 0x000000030e147812 */ /* 0x000fe2000784c0ff */
[----:B------:R-:W-:Y:S01]  /*09b0*/  IMAD.MOV.U32 R14, RZ, RZ, R2 ;  /* 0x000000ffff0e7224 */ /* 0x000fe200078e0002 */
[----:B------:R-:W-:Y:S01]  /*09c0*/  ISETP.GE.U32.AND P0, PT, R16, 0x3, PT ;  /* 0x000000031000780c */ /* 0x000fe20003f06070 */
[----:B0-----:R-:W-:-:S10]  /*09d0*/  IMAD.U32 R16, RZ, RZ, UR5 ;  /* 0x00000005ff107e24 */ /* 0x001fd4000f8e00ff */
[----:B------:R-:W-:Y:S05]  /*09e0*/  @!P2 BRA `(.L_x_16) ;  /* 0x000000000054a947 */ /* 0x000fea0003800000 */
[----:B------:R-:W0:Y:S01]  /*09f0*/  LDS R17, [R8+-0x8] ;  /* 0xfffff80008117984 */ /* 0x000e220000000800 */
[----:B------:R-:W-:Y:S01]  /*0a00*/  ISETP.NE.AND P2, PT, R20, 0x1, PT ;  /* 0x000000011400780c */ /* 0x000fe20003f45270 */
[----:B------:R-:W-:Y:S01]  /*0a10*/  IMAD.MOV.U32 R14, RZ, RZ, R4 ;  /* 0x000000ffff0e7224 */ /* 0x000fe200078e0004 */
[----:B------:R-:W-:Y:S01]  /*0a20*/  MOV R16, R2 ;  /* 0x0000000200107202 */ /* 0x000fe20000000f00 */
[----:B0-----:R-:W-:Y:S04]  /*0a30*/  STS [R8+-0x4], R17 ;  /* 0xfffffc1108007388 */ /* 0x001fe80000000800 */
[----:B------:R-:W0:Y:S04]  /*0a40*/  LDS R18, [R9+-0x8] ;  /* 0xfffff80009127984 */ /* 0x000e280000000800 */
[----:B0-----:R0:W-:Y:S02]  /*0a50*/  STS [R9+-0x4], R18 ;  /* 0xfffffc1209007388 */ /* 0x0011e40000000800 */
[----:B------:R-:W-:Y:S05]  /*0a60*/  @!P2 BRA `(.L_x_16) ;  /* 0x000000000034a947 */ /* 0x000fea0003800000 */
[----:B------:R-:W1:Y:S01]  /*0a70*/  LDS R17, [R8+-0xc] ;  /* 0xfffff40008117984 */ /* 0x000e620000000800 */
[----:B------:R-:W-:Y:S01]  /*0a80*/  ISETP.NE.AND P2, PT, R20, 0x2, PT ;  /* 0x000000021400780c */ /* 0x000fe20003f45270 */
[----:B------:R-:W-:Y:S02]  /*0a90*/  IMAD.MOV.U32 R14, RZ, RZ, R6 ;  /* 0x000000ffff0e7224 */ /* 0x000fe400078e0006 */
[----:B------:R-:W-:-:S10]  /*0aa0*/  IMAD.MOV.U32 R16, RZ, RZ, R4 ;  /* 0x000000ffff107224 */ /* 0x000fd400078e0004 */
[----:B------:R-:W-:Y:S01]  /*0ab0*/  @P2 IMAD.MOV.U32 R14, RZ, RZ, R19 ;  /* 0x000000ffff0e2224 */ /* 0x000fe200078e0013 */
[----:B------:R-:W-:Y:S01]  /*0ac0*/  @P2 MOV R16, R6 ;  /* 0x0000000600102202 */ /* 0x000fe20000000f00 */
[----:B-1----:R-:W-:Y:S04]  /*0ad0*/  STS [R8+-0x8], R17 ;  /* 0xfffff81108007388 */ /* 0x002fe80000000800 */
[----:B0-----:R-:W0:Y:S04]  /*0ae0*/  LDS R18, [R9+-0xc] ;  /* 0xfffff40009127984 */ /* 0x001e280000000800 */
[----:B0-----:R-:W-:Y:S04]  /*0af0*/  STS [R9+-0x8], R18 ;  /* 0xfffff81209007388 */ /* 0x001fe80000000800 */
[----:B------:R-:W0:Y:S04]  /*0b00*/  @P2 LDS R21, [R8+-0x10] ;  /* 0xfffff00008152984 */ /* 0x000e280000000800 */
[----:B0-----:R-:W-:Y:S04]  /*0b10*/  @P2 STS [R8+-0xc], R21 ;  /* 0xfffff41508002388 */ /* 0x001fe80000000800 */
[----:B------:R-:W0:Y:S04]  /*0b20*/  @P2 LDS R20, [R9+-0x10] ;  /* 0xfffff00009142984 */ /* 0x000e280000000800 */
[----:B0-----:R1:W-:Y:S02]  /*0b30*/  @P2 STS [R9+-0xc], R20 ;  /* 0xfffff41409002388 */ /* 0x0013e40000000800 */
.L_x_16:
[----:B------:R-:W-:Y:S05]  /*0b40*/  BSYNC.RECONVERGENT B2 ;  /* 0x0000000000027941 */ /* 0x000fea0003800200 */
.L_x_15:
[----:B------:R-:W-:Y:S05]  /*0b50*/  @!P0 BRA `(.L_x_14) ;  /* 0x0000000000608947 */ /* 0x000fea0003800000 */
.L_x_17:
[----:B------:R-:W-:Y:S02]  /*0b60*/  LEA R17, R16, UR4, 0x2 ;  /* 0x0000000410117c11 */ /* 0x000fe4000f8e10ff */
[----:B0-----:R-:W-:Y:S02]  /*0b70*/  LEA R18, R14, UR4, 0x2 ;  /* 0x000000040e127c11 */ /* 0x001fe4000f8e10ff */
[----:B------:R-:W-:Y:S02]  /*0b80*/  LEA R16, R16, UR6, 0x2 ;  /* 0x0000000610107c11 */ /* 0x000fe4000f8e10ff */
[----:B------:R-:W0:Y:S01]  /*0b90*/  LDS R17, [R17+-0x8] ;  /* 0xfffff80011117984 */ /* 0x000e220000000800 */
[----:B--2---:R-:W-:-:S03]  /*0ba0*/  LEA R21, R14, UR6, 0x2 ;  /* 0x000000060e157c11 */ /* 0x004fc6000f8e10ff */
[----:B0-----:R-:W-:Y:S04]  /*0bb0*/  STS [R18], R17 ;  /* 0x0000001112007388 */ /* 0x001fe80000000800 */
[----:B------:R-:W0:Y:S04]  /*0bc0*/  LDS R16, [R16+-0x8] ;  /* 0xfffff80010107984 */ /* 0x000e280000000800 */
[----:B0-----:R0:W-:Y:S04]  /*0bd0*/  STS [R21], R16 ;  /* 0x0000001015007388 */ /* 0x0011e80000000800 */
[----:B------:R-:W2:Y:S01]  /*0be0*/  LDS R23, [R18+-0x8] ;  /* 0xfffff80012177984 */ /* 0x000ea20000000800 */
[----:B0-----:R-:W-:-:S02]  /*0bf0*/  VIADD R16, R14, 0xfffffffd ;  /* 0xfffffffd0e107836 */ /* 0x001fc40000000000 */
[----:B------:R-:W-:-:S05]  /*0c00*/  VIADD R14, R14, 0xfffffffc ;  /* 0xfffffffc0e0e7836 */ /* 0x000fca0000000000 */
[----:B------:R-:W-:Y:S01]  /*0c10*/  ISETP.GT.AND P0, PT, R14, R13, PT ;  /* 0x0000000d0e00720c */ /* 0x000fe20003f04270 */
[----:B--2---:R-:W-:Y:S04]  /*0c20*/  STS [R18+-0x4], R23 ;  /* 0xfffffc1712007388 */ /* 0x004fe80000000800 */
[----:B-1----:R-:W0:Y:S04]  /*0c30*/  LDS R20, [R21+-0x8] ;  /* 0xfffff80015147984 */ /* 0x002e280000000800 */
[----:B0-----:R-:W-:Y:S04]  /*0c40*/  STS [R21+-0x4], R20 ;  /* 0xfffffc1415007388 */ /* 0x001fe80000000800 */
[----:B------:R-:W0:Y:S04]  /*0c50*/  LDS R25, [R18+-0xc] ;  /* 0xfffff40012197984 */ /* 0x000e280000000800 */
[----:B0-----:R-:W-:Y:S04]  /*0c60*/  STS [R18+-0x8], R25 ;  /* 0xfffff81912007388 */ /* 0x001fe80000000800 */
[----:B------:R-:W0:Y:S04]  /*0c70*/  LDS R22, [R21+-0xc] ;  /* 0xfffff40015167984 */ /* 0x000e280000000800 */
[----:B0-----:R-:W-:Y:S04]  /*0c80*/  STS [R21+-0x8], R22 ;  /* 0xfffff81615007388 */ /* 0x001fe80000000800 */
[----:B------:R-:W0:Y:S04]  /*0c90*/  LDS R17, [R18+-0x10] ;  /* 0xfffff00012117984 */ /* 0x000e280000000800 */
[----:B0-----:R-:W-:Y:S04]  /*0ca0*/  STS [R18+-0xc], R17 ;  /* 0xfffff41112007388 */ /* 0x001fe80000000800 */
[----:B------:R-:W0:Y:S04]  /*0cb0*/  LDS R24, [R21+-0x10] ;  /* 0xfffff00015187984 */ /* 0x000e280000000800 */
[----:B0-----:R2:W-:Y:S01]  /*0cc0*/  STS [R21+-0xc], R24 ;  /* 0xfffff41815007388 */ /* 0x0015e20000000800 */
[----:B------:R-:W-:Y:S05]  /*0cd0*/  @P0 BRA `(.L_x_17) ;  /* 0xfffffffc00a00947 */ /* 0x000fea000383ffff */
.L_x_14:
[----:B------:R-:W-:Y:S05]  /*0ce0*/  BSYNC.RECONVERGENT B1 ;  /* 0x0000000000017941 */ /* 0x000fea0003800200 */
.L_x_13:
[----:B------:R3:W-:Y:S04]  /*0cf0*/  STS [R15], R10 ;  /* 0x0000000a0f007388 */ /* 0x0007e80000000800 */
[----:B------:R3:W-:Y:S02]  /*0d00*/  STS [R12+UR6], R11 ;  /* 0x0000000b0c007988 */ /* 0x0007e40008000806 */
.L_x_9:
[----:B------:R-:W-:Y:S05]  /*0d10*/  BSYNC.RECONVERGENT B0 ;  /* 0x0000000000007941 */ /* 0x000fea0003800200 */
.L_x_8:
[----:B------:R-:W-:Y:S05]  /*0d20*/  WARPSYNC.ALL ;  /* 0x0000000000007948 */ /* 0x000fea0003800000 */
[----:B------:R-:W-:Y:S06]  /*0d30*/  BAR.SYNC.DEFER_BLOCKING 0x0 ;  /* 0x0000000000007b1d */ /* 0x000fec0000010000 */
[----:B------:R-:W-:Y:S05]  /*0d40*/  @!P1 BRA `(.L_x_18) ;  /* 0xfffffff800589947 */ /* 0x000fea000383ffff */
.L_x_7:
[----:B------:R-:W-:-:S13]  /*0d50*/  ISETP.GE.AND P0, PT, R0, R5, PT ;  /* 0x000000050000720c */ /* 0x000fda0003f06270 */
[----:B------:R-:W-:Y:S05]  /*0d60*/  @P0 EXIT ;  /* 0x000000000000094d */ /* 0x000fea0003800000 */
[----:B------:R-:W4:Y:S01]  /*0d70*/  S2UR UR5, SR_CgaCtaId ;  /* 0x00000000000579c3 */ /* 0x000f220000008800 */
[----:B------:R-:W-:Y:S01]  /*0d80*/  UMOV UR4, 0x400 ;  /* 0x0000040000047882 */ /* 0x000fe20000000000 */
[----:B------:R-:W-:Y:S01]  /*0d90*/  IMAD R5, R5, UR7, R0 ;  /* 0x0000000705057c24 */ /* 0x000fe2000f8e0200 */
[----:B------:R-:W-:-:S05]  /*0da0*/  UIADD3 UR4, UPT, UPT, UR4, 0x1000, URZ ;  /* 0x0000100004047890 */ /* 0x000fca000fffe0ff */
[----:B--2---:R-:W2:Y:S01]  /*0db0*/  LDC.64 R2, c[0x0][0x388] ;  /* 0x0000e200ff027b82 */ /* 0x004ea20000000a00 */
[----:B----4-:R-:W-:-:S06]  /*0dc0*/  ULEA UR4, UR5, UR4, 0x18 ;  /* 0x0000000405047291 */ /* 0x010fcc000f8ec0ff */
[----:B0-----:R-:W-:Y:S01]  /*0dd0*/  LEA R4, R0, UR4, 0x2 ;  /* 0x0000000400047c11 */ /* 0x001fe2000f8e10ff */
[----:B--2---:R-:W-:-:S04]  /*0de0*/  IMAD.WIDE.U32 R2, R5, 0x4, R2 ;  /* 0x0000000405027825 */ /* 0x004fc800078e0002 */
[----:B------:R-:W0:Y:S04]  /*0df0*/  LDS R7, [R4] ;  /* 0x0000000004077984 */ /* 0x000e280000000800 */
[----:B0-----:R-:W-:Y:S01]  /*0e00*/  STG.E desc[UR8][R2.64], R7 ;  /* 0x0000000702007986 */ /* 0x001fe2000c101908 */
[----:B------:R-:W-:Y:S05]  /*0e10*/  EXIT ;  /* 0x000000000000794d */ /* 0x000fea0003800000 */
.L_x_19:
        /* <DEDUP_REMOVED lines=14> */
.L_x_26:


//--------------------- .text._Z25computeSimilaritiesKernelPKfS0_Pfiiii --------------------------
	.section	.text._Z25computeSimilaritiesKernelPKfS0_Pfiiii,"ax",@progbits
	.align	128
        .global         _Z25computeSimilaritiesKernelPKfS0_Pfiiii
        .type           _Z25computeSimilaritiesKernelPKfS0_Pfiiii,@function
        .size           _Z25computeSimilaritiesKernelPKfS0_Pfiiii,(.L_x_27 - _Z25computeSimilaritiesKernelPKfS0_Pfiiii)
        .other          _Z25computeSimilaritiesKernelPKfS0_Pfiiii,@"STO_CUDA_ENTRY STV_DEFAULT"
_Z25computeSimilaritiesKernelPKfS0_Pfiiii:
.text._Z25computeSimilaritiesKernelPKfS0_Pfiiii:
[----:B------:R-:W-:Y:S01]  /*0000*/  LDC R1, c[0x0][0x37c] ;  /* 0x0000df00ff017b82 */ /* 0x000fe20000000800 */
[----:B------:R-:W0:Y:S07]  /*0010*/  S2R R9, SR_TID.X ;  /* 0x0000000000097919 */ /* 0x000e2e0000002100 */
[----:B------:R-:W0:Y:S08]  /*0020*/  S2UR UR5, SR_CTAID.Y ;  /* 0x00000000000579c3 */ /* 0x000e300000002600 */
[----:B------:R-:W0:Y:S08]  /*0030*/  LDC R0, c[0x0][0x360] ;  /* 0x0000d800ff007b82 */ /* 0x000e300000000800 */
[----:B------:R-:W1:Y:S08]  /*0040*/  LDC.64 R2, c[0x0][0x398] ;  /* 0x0000e600ff027b82 */ /* 0x000e700000000a00 */
[----:B------:R-:W2:Y:S01]  /*0050*/  S2UR UR4, SR_CTAID.X ;  /* 0x00000000000479c3 */ /* 0x000ea20000002500 */
[----:B0-----:R-:W-:-:S05]  /*0060*/  IMAD R9, R0, UR5, R9 ;  /* 0x0000000500097c24 */ /* 0x001fca000f8e0209 */
[----:B-1----:R-:W-:-:S04]  /*0070*/  ISETP.GE.AND P0, PT, R9, R2, PT ;  /* 0x000000020900720c */ /* 0x002fc80003f06270 */
[----:B--2---:R-:W-:-:S13]  /*0080*/  ISETP.LE.OR P0, PT, R3, UR4, P0 ;  /* 0x0000000403007c0c */ /* 0x004fda0008703670 */
[----:B------:R-:W-:Y:S05]  /*0090*/  @P0 EXIT ;  /* 0x000000000000094d */ /* 0x000fea0003800000 */
[----:B------:R-:W0:Y:S01]  /*00a0*/  LDC R14, c[0x0][0x3a0] ;  /* 0x0000e800ff0e7b82 */ /* 0x000e220000000800 */
[----:B------:R-:W1:Y:S01]  /*00b0*/  LDCU.64 UR6, c[0x0][0x358] ;  /* 0x00006b00ff0677ac */ /* 0x000e620008000a00 */
[----:B------:R-:W-:Y:S01]  /*00c0*/  IMAD.MOV.U32 R11, RZ, RZ, RZ ;  /* 0x000000ffff0b7224 */ /* 0x000fe200078e00ff */
[----:B0-----:R-:W-:-:S13]  /*00d0*/  ISETP.GE.AND P0, PT, R14, 0x1, PT ;  /* 0x000000010e00780c */ /* 0x001fda0003f06270 */
[----:B-1----:R-:W-:Y:S05]  /*00e0*/  @!P0 BRA `(.L_x_20) ;  /* 0x0000000400e08947 */ /* 0x002fea0003800000 */
[C---:B------:R-:W-:Y:S01]  /*00f0*/  ISETP.GE.U32.AND P1, PT, R14.reuse, 0x8, PT ;  /* 0x000000080e00780c */ /* 0x040fe20003f26070 */
[C---:B------:R-:W-:Y:S01]  /*0100*/  IMAD R0, R14.reuse, UR4, RZ ;  /* 0x000000040e007c24 */ /* 0x040fe2000f8e02ff */
[----:B------:R-:W-:Y:S01]  /*0110*/  LOP3.LUT R23, R14, 0x7, RZ, 0xc0, !PT ;  /* 0x000000070e177812 */ /* 0x000fe200078ec0ff */
[----:B------:R-:W-:Y:S02]  /*0120*/  IMAD R3, R9, R14, RZ ;  /* 0x0000000e09037224 */ /* 0x000fe400078e02ff */
[----:B------:R-:W-:Y:S01]  /*0130*/  IMAD.MOV.U32 R11, RZ, RZ, RZ ;  /* 0x000000ffff0b7224 */ /* 0x000fe200078e00ff */
[----:B------:R-:W-:Y:S01]  /*0140*/  ISETP.NE.AND P0, PT, R23, RZ, PT ;  /* 0x000000ff1700720c */ /* 0x000fe20003f05270 */
[----:B------:R-:W-:Y:S01]  /*0150*/  IMAD.MOV.U32 R8, RZ, RZ, RZ ;  /* 0x000000ffff087224 */ /* 0x000fe200078e00ff */
[----:B------:R-:W-:Y:S02]  /*0160*/  SHF.R.S32.HI R10, RZ, 0x1f, R0 ;  /* 0x0000001fff0a7819 */ /* 0x000fe40000011400 */
[----:B------:R-:W-:-:S03]  /*0170*/  SHF.R.S32.HI R12, RZ, 0x1f, R3 ;  /* 0x0000001fff0c7819 */ /* 0x000fc60000011403 */
[----:B------:R-:W-:Y:S06]  /*0180*/  @!P1 BRA `(.L_x_21) ;  /* 0x0000000000c09947 */ /* 0x000fec0003800000 */
[----:B------:R-:W0:Y:S01]  /*0190*/  LDC.64 R6, c[0x0][0x380] ;  /* 0x0000e000ff067b82 */ /* 0x000e220000000a00 */
[----:B------:R-:W-:Y:S01]  /*01a0*/  LOP3.LUT R8, R14, 0x7ffffff8, RZ, 0xc0, !PT ;  /* 0x7ffffff80e087812 */ /* 0x000fe200078ec0ff */
[----:B------:R-:W-:-:S04]  /*01b0*/  IMAD.MOV.U32 R11, RZ, RZ, RZ ;  /* 0x000000ffff0b7224 */ /* 0x000fc800078e00ff */
[----:B------:R-:W-:Y:S02]  /*01c0*/  IMAD.MOV R13, RZ, RZ, -R8 ;  /* 0x000000ffff0d7224 */ /* 0x000fe400078e0a08 */
[----:B------:R-:W1:Y:S01]  /*01d0*/  LDC.64 R4, c[0x0][0x388] ;  /* 0x0000e200ff047b82 */ /* 0x000e620000000a00 */
[----:B0-----:R-:W-:-:S04]  /*01e0*/  LEA R6, P3, R3, R6, 0x2 ;  /* 0x0000000603067211 */ /* 0x001fc800078610ff */
[----:B------:R-:W-:Y:S02]  /*01f0*/  IADD3 R15, P4, PT, R6, 0x10, RZ ;  /* 0x00000010060f7810 */ /* 0x000fe40007f9e0ff */
[----:B------:R-:W-:Y:S02]  /*0200*/  LEA.HI.X R7, R3, R7, R12, 0x2, P3 ;  /* 0x0000000703077211 */ /* 0x000fe400018f140c */
[----:B-1----:R-:W-:-:S03]  /*0210*/  LEA R4, P1, R0, R4, 0x2 ;  /* 0x0000000400047211 */ /* 0x002fc600078210ff */
[----:B------:R-:W-:Y:S01]  /*0220*/  IMAD.X R18, RZ, RZ, R7, P4 ;  /* 0x000000ffff127224 */ /* 0x000fe200020e0607 */
[----:B------:R-:W-:Y:S02]  /*0230*/  IADD3 R17, P2, PT, R4, 0x10, RZ ;  /* 0x0000001004117810 */ /* 0x000fe40007f5e0ff */
[----:B------:R-:W-:-:S05]  /*0240*/  LEA.HI.X R5, R0, R5, R10, 0x2, P1 ;  /* 0x0000000500057211 */ /* 0x000fca00008f140a */
[----:B------:R-:W-:-:S07]  /*0250*/  IMAD.X R22, RZ, RZ, R5, P2 ;  /* 0x000000ffff167224 */ /* 0x000fce00010e0605 */
.L_x_22:
[----:B------:R-:W-:Y:S02]  /*0260*/  IMAD.MOV.U32 R6, RZ, RZ, R17 ;  /* 0x000000ffff067224 */ /* 0x000fe400078e0011 */
[----:B------:R-:W-:Y:S02]  /*0270*/  IMAD.MOV.U32 R7, RZ, RZ, R22 ;  /* 0x000000ffff077224 */ /* 0x000fe400078e0016 */
[----:B------:R-:W-:Y:S02]  /*0280*/  IMAD.MOV.U32 R4, RZ, RZ, R15 ;  /* 0x000000ffff047224 */ /* 0x000fe400078e000f */
[----:B------:R-:W-:Y:S01]  /*0290*/  IMAD.MOV.U32 R5, RZ, RZ, R18 ;  /* 0x000000ffff057224 */ /* 0x000fe200078e0012 */
[----:B------:R-:W2:Y:S04]  /*02a0*/  LDG.E R22, desc[UR6][R6.64+-0x10] ;  /* 0xfffff00606167981 */ /* 0x000ea8000c1e1900 */
[----:B------:R-:W2:Y:S04]  /*02b0*/  LDG.E R21, desc[UR6][R4.64+-0x10] ;  /* 0xfffff00604157981 */ /* 0x000ea8000c1e1900 */
[----:B------:R-:W3:Y:S04]  /*02c0*/  LDG.E R24, desc[UR6][R6.64+-0xc] ;  /* 0xfffff40606187981 */ /* 0x000ee8000c1e1900 */
[----:B------:R-:W3:Y:S04]  /*02d0*/  LDG.E R25, desc[UR6][R4.64+-0xc] ;  /* 0xfffff40604197981 */ /* 0x000ee8000c1e1900 */
[----:B------:R-:W4:Y:S04]  /*02e0*/  LDG.E R19, desc[UR6][R6.64+-0x8] ;  /* 0xfffff80606137981 */ /* 0x000f28000c1e1900 */
[----:B------:R-:W4:Y:S04]  /*02f0*/  LDG.E R20, desc[UR6][R4.64+-0x8] ;  /* 0xfffff80604147981 */ /* 0x000f28000c1e1900 */
[----:B------:R-:W5:Y:S04]  /*0300*/  LDG.E R16, desc[UR6][R6.64+-0x4] ;  /* 0xfffffc0606107981 */ /* 0x000f68000c1e1900 */
[----:B------:R-:W5:Y:S04]  /*0310*/  LDG.E R15, desc[UR6][R4.64+-0x4] ;  /* 0xfffffc06040f7981 */ /* 0x000f68000c1e1900 */
[----:B------:R-:W5:Y:S04]  /*0320*/  LDG.E R17, desc[UR6][R6.64] ;  /* 0x0000000606117981 */ /* 0x000f68000c1e1900 */
[----:B------:R-:W5:Y:S01]  /*0330*/  LDG.E R18, desc[UR6][R4.64] ;  /* 0x0000000604127981 */ /* 0x000f62000c1e1900 */
[----:B--2---:R-:W-:-:S03]  /*0340*/  FFMA R21, R22, R21, R11 ;  /* 0x0000001516157223 */ /* 0x004fc6000000000b */
[----:B------:R-:W2:Y:S04]  /*0350*/  LDG.E R11, desc[UR6][R6.64+0x4] ;  /* 0x00000406060b7981 */ /* 0x000ea8000c1e1900 */
[----:B------:R-:W2:Y:S01]  /*0360*/  LDG.E R22, desc[UR6][R4.64+0x4] ;  /* 0x0000040604167981 */ /* 0x000ea2000c1e1900 */
[----:B---3--:R-:W-:-:S03]  /*0370*/  FFMA R26, R24, R25, R21 ;  /* 0x00000019181a7223 */ /* 0x008fc60000000015 */
[----:B------:R-:W3:Y:S04]  /*0380*/  LDG.E R21, desc[UR6][R6.64+0x8] ;  /* 0x0000080606157981 */ /* 0x000ee8000c1e1900 */
[----:B------:R-:W3:Y:S01]  /*0390*/  LDG.E R24, desc[UR6][R4.64+0x8] ;  /* 0x0000080604187981 */ /* 0x000ee2000c1e1900 */
[----:B----4-:R-:W-:-:S03]  /*03a0*/  FFMA R25, R19, R20, R26 ;  /* 0x0000001413197223 */ /* 0x010fc6000000001a */
[----:B------:R-:W4:Y:S04]  /*03b0*/  LDG.E R19, desc[UR6][R6.64+0xc] ;  /* 0x00000c0606137981 */ /* 0x000f28000c1e1900 */
[----:B------:R-:W4:Y:S01]  /*03c0*/  LDG.E R20, desc[UR6][R4.64+0xc] ;  /* 0x00000c0604147981 */ /* 0x000f22000c1e1900 */
[----:B------:R-:W-:Y:S02]  /*03d0*/  VIADD R13, R13, 0x8 ;  /* 0x000000080d0d7836 */ /* 0x000fe40000000000 */
[----:B-----5:R-:W-:Y:S01]  /*03e0*/  FFMA R16, R16, R15, R25 ;  /* 0x0000000f10107223 */ /* 0x020fe20000000019 */
[----:B------:R-:W-:Y:S02]  /*03f0*/  IADD3 R15, P3, PT, R4, 0x20, RZ ;  /* 0x00000020040f7810 */ /* 0x000fe40007f7e0ff */
[----:B------:R-:W-:Y:S01]  /*0400*/  ISETP.NE.AND P1, PT, R13, RZ, PT ;  /* 0x000000ff0d00720c */ /* 0x000fe20003f25270 */
[----:B------:R-:W-:Y:S01]  /*0410*/  FFMA R16, R17, R18, R16 ;  /* 0x0000001211107223 */ /* 0x000fe20000000010 */
[----:B------:R-:W-:Y:S01]  /*0420*/  IADD3 R17, P2, PT, R6, 0x20, RZ ;  /* 0x0000002006117810 */ /* 0x000fe20007f5e0ff */
[----:B------:R-:W-:-:S02]  /*0430*/  IMAD.X R18, RZ, RZ, R5, P3 ;  /* 0x000000ffff127224 */ /* 0x000fc400018e0605 */
[----:B--2---:R-:W-:Y:S02]  /*0440*/  FFMA R16, R11, R22, R16 ;  /* 0x000000160b107223 */ /* 0x004fe40000000010 */
[----:B------:R-:W-:Y:S02]  /*0450*/  IMAD.X R22, RZ, RZ, R7, P2 ;  /* 0x000000ffff167224 */ /* 0x000fe400010e0607 */
[----:B---3--:R-:W-:-:S04]  /*0460*/  FFMA R16, R21, R24, R16 ;  /* 0x0000001815107223 */ /* 0x008fc80000000010 */
[----:B----4-:R-:W-:Y:S01]  /*0470*/  FFMA R11, R19, R20, R16 ;  /* 0x00000014130b7223 */ /* 0x010fe20000000010 */
[----:B------:R-:W-:Y:S06]  /*0480*/  @P1 BRA `(.L_x_22) ;  /* 0xfffffffc00741947 */ /* 0x000fec000383ffff */
.L_x_21:
[----:B------:R-:W-:Y:S05]  /*0490*/  @!P0 BRA `(.L_x_20) ;  /* 0x0000000000f48947 */ /* 0x000fea0003800000 */
[----:B------:R-:W-:Y:S02]  /*04a0*/  ISETP.GE.U32.AND P0, PT, R23, 0x4, PT ;  /* 0x000000041700780c */ /* 0x000fe40003f06070 */
[----:B------:R-:W-:-:S04]  /*04b0*/  LOP3.LUT R19, R14, 0x3, RZ, 0xc0, !PT ;  /* 0x000000030e137812 */ /* 0x000fc800078ec0ff */
[----:B------:R-:W-:-:S07]  /*04c0*/  ISETP.NE.AND P1, PT, R19, RZ, PT ;  /* 0x000000ff1300720c */ /* 0x000fce0003f25270 */
[----:B------:R-:W-:Y:S06]  /*04d0*/  @!P0 BRA `(.L_x_23) ;  /* 0x00000000005c8947 */ /* 0x000fec0003800000 */
[----:B------:R-:W0:Y:S01]  /*04e0*/  LDC.64 R6, c[0x0][0x388] ;  /* 0x0000e200ff067b82 */ /* 0x000e220000000a00 */
[-C--:B------:R-:W-:Y:S02]  /*04f0*/  IADD3 R15, P0, PT, R0, R8.reuse, RZ ;  /* 0x00000008000f7210 */ /* 0x080fe40007f1e0ff */
[----:B------:R-:W-:-:S03]  /*0500*/  IADD3 R13, P2, PT, R3, R8, RZ ;  /* 0x00000008030d7210 */ /* 0x000fc60007f5e0ff */
[----:B------:R-:W-:Y:S02]  /*0510*/  IMAD.X R18, RZ, RZ, R10, P0 ;  /* 0x000000ffff127224 */ /* 0x000fe400000e060a */
[----:B------:R-:W1:Y:S01]  /*0520*/  LDC.64 R4, c[0x0][0x380] ;  /* 0x0000e000ff047b82 */ /* 0x000e620000000a00 */
[----:B------:R-:W-:Y:S01]  /*0530*/  IMAD.X R16, RZ, RZ, R12, P2 ;  /* 0x000000ffff107224 */ /* 0x000fe200010e060c */
[----:B0-----:R-:W-:-:S04]  /*0540*/  LEA R6, P0, R15, R6, 0x2 ;  /* 0x000000060f067211 */ /* 0x001fc800078010ff */
[----:B------:R-:W-:Y:S02]  /*0550*/  LEA.HI.X R7, R15, R7, R18, 0x2, P0 ;  /* 0x000000070f077211 */ /* 0x000fe400000f1412 */
[----:B-1----:R-:W-:-:S03]  /*0560*/  LEA R4, P2, R13, R4, 0x2 ;  /* 0x000000040d047211 */ /* 0x002fc600078410ff */
[----:B------:R-:W2:Y:S01]  /*0570*/  LDG.E R18, desc[UR6][R6.64+0x4] ;  /* 0x0000040606127981 */ /* 0x000ea2000c1e1900 */
[----:B------:R-:W-:-:S03]  /*0580*/  LEA.HI.X R5, R13, R5, R16, 0x2, P2 ;  /* 0x000000050d057211 */ /* 0x000fc600010f1410 */
[----:B------:R-:W3:Y:S04]  /*0590*/  LDG.E R20, desc[UR6][R6.64+0x8] ;  /* 0x0000080606147981 */ /* 0x000ee8000c1e1900 */
[----:B------:R-:W4:Y:S04]  /*05a0*/  LDG.E R16, desc[UR6][R6.64] ;  /* 0x0000000606107981 */ /* 0x000f28000c1e1900 */
[----:B------:R-:W4:Y:S04]  /*05b0*/  LDG.E R13, desc[UR6][R4.64] ;  /* 0x00000006040d7981 */ /* 0x000f28000c1e1900 */
[----:B------:R-:W2:Y:S04]  /*05c0*/  LDG.E R15, desc[UR6][R4.64+0x4] ;  /* 0x00000406040f7981 */ /* 0x000ea8000c1e1900 */
[----:B------:R-:W3:Y:S04]  /*05d0*/  LDG.E R17, desc[UR6][R4.64+0x8] ;  /* 0x0000080604117981 */ /* 0x000ee8000c1e1900 */
[----:B------:R-:W5:Y:S04]  /*05e0*/  LDG.E R22, desc[UR6][R6.64+0xc] ;  /* 0x00000c0606167981 */ /* 0x000f68000c1e1900 */
[----:B------:R-:W5:Y:S01]  /*05f0*/  LDG.E R21, desc[UR6][R4.64+0xc] ;  /* 0x00000c0604157981 */ /* 0x000f62000c1e1900 */
[----:B------:R-:W-:-:S02]  /*0600*/  VIADD R8, R8, 0x4 ;  /* 0x0000000408087836 */ /* 0x000fc40000000000 */
[----:B----4-:R-:W-:-:S04]  /*0610*/  FFMA R13, R16, R13, R11 ;  /* 0x0000000d100d7223 */ /* 0x010fc8000000000b */
[----:B--2---:R-:W-:-:S04]  /*0620*/  FFMA R13, R18, R15, R13 ;  /* 0x0000000f120d7223 */ /* 0x004fc8000000000d */
[----:B---3--:R-:W-:-:S04]  /*0630*/  FFMA R13, R20, R17, R13 ;  /* 0x00000011140d7223 */ /* 0x008fc8000000000d */
[----:B-----5:R-:W-:-:S07]  /*0640*/  FFMA R11, R22, R21, R13 ;  /* 0x00000015160b7223 */ /* 0x020fce000000000d */
.L_x_23:
[----:B------:R-:W-:Y:S05]  /*0650*/  @!P1 BRA `(.L_x_20) ;  /* 0x0000000000849947 */ /* 0x000fea0003800000 */
[----:B------:R-:W0:Y:S01]  /*0660*/  LDC.64 R4, c[0x0][0x388] ;  /* 0x0000e200ff047b82 */ /* 0x000e220000000a00 */
[----:B------:R-:W-:Y:S02]  /*0670*/  LOP3.LUT R14, R14, 0x1, RZ, 0xc0, !PT ;  /* 0x000000010e0e7812 */ /* 0x000fe400078ec0ff */
[----:B------:R-:W-:Y:S02]  /*0680*/  ISETP.NE.AND P1, PT, R19, 0x1, PT ;  /* 0x000000011300780c */ /* 0x000fe40003f25270 */
[----:B------:R-:W-:-:S03]  /*0690*/  ISETP.NE.U32.AND P0, PT, R14, 0x1, PT ;  /* 0x000000010e00780c */ /* 0x000fc60003f05070 */
[----:B------:R-:W1:Y:S08]  /*06a0*/  LDC.64 R6, c[0x0][0x380] ;  /* 0x0000e000ff067b82 */ /* 0x000e700000000a00 */
[----:B------:R-:W2:Y:S01]  /*06b0*/  LDC.64 R16, c[0x0][0x388] ;  /* 0x0000e200ff107b82 */ /* 0x000ea20000000a00 */
[-C--:B------:R-:W-:Y:S02]  /*06c0*/  @P1 IADD3 R13, P3, PT, R0, R8.reuse, RZ ;  /* 0x00000008000d1210 */ /* 0x080fe40007f7e0ff */
[----:B------:R-:W-:Y:S01]  /*06d0*/  @P1 IADD3 R18, P4, PT, R3, R8, RZ ;  /* 0x0000000803121210 */ /* 0x000fe20007f9e0ff */
[----:B------:R-:W-:-:S04]  /*06e0*/  @P1 VIADD R8, R8, 0x2 ;  /* 0x0000000208081836 */ /* 0x000fc80000000000 */
[----:B------:R-:W3:Y:S01]  /*06f0*/  LDC.64 R14, c[0x0][0x380] ;  /* 0x0000e000ff0e7b82 */ /* 0x000ee20000000a00 */
[-C--:B------:R-:W-:Y:S01]  /*0700*/  @!P0 IADD3 R0, P5, PT, R0, R8.reuse, RZ ;  /* 0x0000000800008210 */ /* 0x080fe20007fbe0ff */
[----:B------:R-:W-:Y:S01]  /*0710*/  @P1 IMAD.X R19, RZ, RZ, R12, P4 ;  /* 0x000000ffff131224 */ /* 0x000fe200020e060c */
[----:B------:R-:W-:Y:S01]  /*0720*/  @!P0 IADD3 R3, P2, PT, R3, R8, RZ ;  /* 0x0000000803038210 */ /* 0x000fe20007f5e0ff */
[--C-:B------:R-:W-:Y:S01]  /*0730*/  @P1 IMAD.X R8, RZ, RZ, R10.reuse, P3 ;  /* 0x000000ffff081224 */ /* 0x100fe200018e060a */
[C---:B0-----:R-:W-:Y:S01]  /*0740*/  @P1 LEA R4, P4, R13.reuse, R4, 0x2 ;  /* 0x000000040d041211 */ /* 0x041fe200078810ff */
[----:B------:R-:W-:Y:S01]  /*0750*/  @!P0 IMAD.X R10, RZ, RZ, R10, P5 ;  /* 0x000000ffff0a8224 */ /* 0x000fe200028e060a */
[C---:B-1----:R-:W-:Y:S01]  /*0760*/  @P1 LEA R6, P3, R18.reuse, R6, 0x2 ;  /* 0x0000000612061211 */ /* 0x042fe200078610ff */
[----:B------:R-:W-:Y:S01]  /*0770*/  @!P0 IMAD.X R12, RZ, RZ, R12, P2 ;  /* 0x000000ffff0c8224 */ /* 0x000fe200010e060c */
[----:B------:R-:W-:Y:S02]  /*0780*/  @P1 LEA.HI.X R5, R13, R5, R8, 0x2, P4 ;  /* 0x000000050d051211 */ /* 0x000fe400020f1408 */
[----:B------:R-:W-:-:S02]  /*0790*/  @P1 LEA.HI.X R7, R18, R7, R19, 0x2, P3 ;  /* 0x0000000712071211 */ /* 0x000fc400018f1413 */
[----:B--2---:R-:W-:-:S03]  /*07a0*/  @!P0 LEA R16, P5, R0, R16, 0x2 ;  /* 0x0000001000108211 */ /* 0x004fc600078a10ff */
[----:B------:R-:W2:Y:S01]  /*07b0*/  @P1 LDG.E R8, desc[UR6][R6.64] ;  /* 0x0000000606081981 */ /* 0x000ea2000c1e1900 */
[----:B------:R-:W-:-:S03]  /*07c0*/  @!P0 LEA.HI.X R17, R0, R17, R10, 0x2, P5 ;  /* 0x0000001100118211 */ /* 0x000fc600028f140a */
[----:B------:R-:W2:Y:S01]  /*07d0*/  @P1 LDG.E R0, desc[UR6][R4.64] ;  /* 0x0000000604001981 */ /* 0x000ea2000c1e1900 */
[----:B---3--:R-:W-:-:S03]  /*07e0*/  @!P0 LEA R14, P2, R3, R14, 0x2 ;  /* 0x0000000e030e8211 */ /* 0x008fc600078410ff */
[----:B------:R-:W3:Y:S01]  /*07f0*/  @P1 LDG.E R10, desc[UR6][R6.64+0x4] ;  /* 0x00000406060a1981 */ /* 0x000ee2000c1e1900 */
[----:B------:R-:W-:-:S03]  /*0800*/  @!P0 LEA.HI.X R15, R3, R15, R12, 0x2, P2 ;  /* 0x0000000f030f8211 */ /* 0x000fc600010f140c */
[----:B------:R-:W3:Y:S04]  /*0810*/  @P1 LDG.E R3, desc[UR6][R4.64+0x4] ;  /* 0x0000040604031981 */ /* 0x000ee8000c1e1900 */
[----:B------:R-:W4:Y:S04]  /*0820*/  @!P0 LDG.E R16, desc[UR6][R16.64] ;  /* 0x0000000610108981 */ /* 0x000f28000c1e1900 */
[----:B------:R-:W4:Y:S01]  /*0830*/  @!P0 LDG.E R14, desc[UR6][R14.64] ;  /* 0x000000060e0e8981 */ /* 0x000f22000c1e1900 */
[----:B--2---:R-:W-:-:S04]  /*0840*/  @P1 FFMA R0, R0, R8, R11 ;  /* 0x0000000800001223 */ /* 0x004fc8000000000b */
[----:B---3--:R-:W-:-:S04]  /*0850*/  @P1 FFMA R11, R3, R10, R0 ;  /* 0x0000000a030b1223 */ /* 0x008fc80000000000 */
[----:B----4-:R-:W-:-:S07]  /*0860*/  @!P0 FFMA R11, R16, R14, R11 ;  /* 0x0000000e100b8223 */ /* 0x010fce000000000b */
.L_x_20:
[----:B------:R-:W0:Y:S01]  /*0870*/  LDC.64 R4, c[0x0][0x390] ;  /* 0x0000e400ff047b82 */ /* 0x000e220000000a00 */
[----:B------:R-:W-:-:S04]  /*0880*/  IMAD R3, R2, UR4, R9 ;  /* 0x0000000402037c24 */ /* 0x000fc8000f8e0209 */
[----:B0-----:R-:W-:-:S05]  /*0890*/  IMAD.WIDE.U32 R2, R3, 0x4, R4 ;  /* 0x0000000403027825 */ /* 0x001fca00078e0004 */
[----:B------:R-:W-:Y:S01]  /*08a0*/  STG.E desc[UR6][R2.64], R11 ;  /* 0x0000000b02007986 */ /* 0x000fe2000c101906 */
[----:B------:R-:W-:Y:S05]  /*08b0*/  EXIT ;  /* 0x000000000000794d */ /* 0x000fea0003800000 */
.L_x_24:
        /* <DEDUP_REMOVED lines=12> */
.L_x_27:


//--------------------- .nv.shared.reserved.0     --------------------------
	.section	.nv.shared.reserved.0,"aw",@nobits
	.weak		__nv_reservedSMEM_offset_0_alias
	.size		__nv_reservedSMEM_offset_0_alias, 0, 64
	.other		__nv_reservedSMEM_offset_0_alias,@"STO_CUDA_RESERVED_SHARED STV_DEFAULT"
__nv_reservedSMEM_offset_0_alias:
	.zero		0
	.zero		64


//--------------------- .nv.global                --------------------------
	.section	.nv.global,"aw",@nobits
.nv.global:
	.type		_ZN34_INTERNAL_30d62f2b_4_k_cu_2b97a4516thrust24THRUST_300001_SM_1000_NS12placeholders2_5E,@object
	.size		_ZN34_INTERNAL_30d62f2b_4_k_cu_2b97a4516thrust24THRUST_300001_SM_1000_NS12placeholders2_5E,(_ZN34_INTERNAL_30d62f2b_4_k_cu_2b97a4514cuda3std3__45__cpo6cbeginE - _ZN34_INTERNAL_30d62f2b_4_k_cu_2b97a4516thrust24THRUST_300001_SM_1000_NS12placeholders2_5E)
_ZN34_INTERNAL_30d62f2b_4_k_cu_2b97a4516thrust24THRUST_300001_SM_1000_NS12placeholders2_5E:
	.zero		1
	.type		_ZN34_INTERNAL_30d62f2b_4_k_cu_2b97a4514cuda3std3__45__cpo6cbeginE,@object
	.size		_ZN34_INTERNAL_30d62f2b_4_k_cu_2b97a4514cuda3std3__45__cpo6cbeginE,(_ZN34_INTERNAL_30d62f2b_4_k_cu_2b97a4514cuda3std6ranges3__45__cpo6cbeginE - _ZN34_INTERNAL_30d62f2b_4_k_cu_2b97a4514cuda3std3__45__cpo6cbeginE)
_ZN34_INTERNAL_30d62f2b_4_k_cu_2b97a4514cuda3std3__45__cpo6cbeginE:
	.zero		1
	.type		_ZN34_INTERNAL_30d62f2b_4_k_cu_2b97a4514cuda3std6ranges3__45__cpo6cbeginE,@object
	.size		_ZN34_INTERNAL_30d62f2b_4_k_cu_2b97a4514cuda3std6ranges3__45__cpo6cbeginE,(_ZN34_INTERNAL_30d62f2b_4_k_cu_2b97a4514cuda3std3__48in_placeE - _ZN34_INTERNAL_30d62f2b_4_k_cu_2b97a4514cuda3std6ranges3__45__cpo6cbeginE)
_ZN34_INTERNAL_30d62f2b_4_k_cu_2b97a4514cuda3std6ranges3__45__cpo6cbeginE:
	.zero		1
	.type		_ZN34_INTERNAL_30d62f2b_4_k_cu_2b97a4514cuda3std3__48in_placeE,@object
	.size		_ZN34_INTERNAL_30d62f2b_4_k_cu_2b97a4514cuda3std3__48in_placeE,(_ZN34_INTERNAL_30d62f2b_4_k_cu_2b97a4514cuda3std6ranges3__45__cpo4sizeE - _ZN34_INTERNAL_30d62f2b_4_k_cu_2b97a4514cuda3std3__48in_placeE)
_ZN34_INTERNAL_30d62f2b_4_k_cu_2b97a4514cuda3std3__48in_placeE:
	.zero		1
	.type		_ZN34_INTERNAL_30d62f2b_4_k_cu_2b97a4514cuda3std6ranges3__45__cpo4sizeE,@object
	.size		_ZN34_INTERNAL_30d62f2b_4_k_cu_2b97a4514cuda3std6ranges3__45__cpo4sizeE,(_ZN34_INTERNAL_30d62f2b_4_k_cu_2b97a4516thrust24THRUST_300001_SM_1000_NS12placeholders2_9E - _ZN34_INTERNAL_30d62f2b_4_k_cu_2b97a4514cuda3std6ranges3__45__cpo4sizeE)
_ZN34_INTERNAL_30d62f2b_4_k_cu_2b97a4514cuda3std6ranges3__45__cpo4sizeE:
	.zero		1
	.type		_ZN34_INTERNAL_30d62f2b_4_k_cu_2b97a4516thrust24THRUST_300001_SM_1000_NS12placeholders2_9E,@object
	.size		_ZN34_INTERNAL_30d62f2b_4_k_cu_2b97a4516thrust24THRUST_300001_SM_1000_NS12placeholders2_9E,(_ZN34_INTERNAL_30d62f2b_4_k_cu_2b97a4514cuda3std3__45__cpo7crbeginE - _ZN34_INTERNAL_30d62f2b_4_k_cu_2b97a4516thrust24THRUST_300001_SM_1000_NS12placeholders2_9E)
_ZN34_INTERNAL_30d62f2b_4_k_cu_2b97a4516thrust24THRUST_300001_SM_1000_NS12placeholders2_9E:
	.zero		1
	.type		_ZN34_INTERNAL_30d62f2b_4_k_cu_2b97a4514cuda3std3__45__cpo7crbeginE,@object
	.size		_ZN34_INTERNAL_30d62f2b_4_k_cu_2b97a4514cuda3std3__45__cpo7crbeginE,(_ZN34_INTERNAL_30d62f2b_4_k_cu_2b97a4514cuda3std6ranges3__45__cpo4nextE - _ZN34_INTERNAL_30d62f2b_4_k_cu_2b97a4514cuda3std3__45__cpo7crbeginE)
_ZN34_INTERNAL_30d62f2b_4_k_cu_2b97a4514cuda3std3__45__cpo7crbeginE:
	.zero		1
	.type		_ZN34_INTERNAL_30d62f2b_4_k_cu_2b97a4514cuda3std6ranges3__45__cpo4nextE,@object
	.size		_ZN34_INTERNAL_30d62f2b_4_k_cu_2b97a4514cuda3std6ranges3__45__cpo4nextE,(_ZN34_INTERNAL_30d62f2b_4_k_cu_2b97a4514cuda3std6ranges3__45__cpo4swapE - _ZN34_INTERNAL_30d62f2b_4_k_cu_2b97a4514cuda3std6ranges3__45__cpo4nextE)
_ZN34_INTERNAL_30d62f2b_4_k_cu_2b97a4514cuda3std6ranges3__45__cpo4nextE:
	.zero		1
	.type		_ZN34_INTERNAL_30d62f2b_4_k_cu_2b97a4514cuda3std6ranges3__45__cpo4swapE,@object
	.size		_ZN34_INTERNAL_30d62f2b_4_k_cu_2b97a4514cuda3std6ranges3__45__cpo4swapE,(_ZN34_INTERNAL_30d62f2b_4_k_cu_2b97a4516thrust24THRUST_300001_SM_1000_NS12placeholders2_1E - _ZN34_INTERNAL_30d62f2b_4_k_cu_2b97a4514cuda3std6ranges3__45__cpo4swapE)
_ZN34_INTERNAL_30d62f2b_4_k_cu_2b97a4514cuda3std6ranges3__45__cpo4swapE:
	.zero		1
	.type		_ZN34_INTERNAL_30d62f2b_4_k_cu_2b97a4516thrust24THRUST_300001_SM_1000_NS12placeholders2_1E,@object
	.size		_ZN34_INTERNAL_30d62f2b_4_k_cu_2b97a4516thrust24THRUST_300001_SM_1000_NS12placeholders2_1E,(_ZN34_INTERNAL_30d62f2b_4_k_cu_2b97a4516thrust24THRUST_300001_SM_1000_NS12placeholders2_3E - _ZN34_INTERNAL_30d62f2b_4_k_cu_2b97a4516thrust24THRUST_300001_SM_1000_NS12placeholders2_1E)
_ZN34_INTERNAL_30d62f2b_4_k_cu_2b97a4516thrust24THRUST_300001_SM_1000_NS12placeholders2_1E:
	.zero		1
	.type		_ZN34_INTERNAL_30d62f2b_4_k_cu_2b97a4516thrust24THRUST_300001_SM_1000_NS12placeholders2_3E,@object
	.size		_ZN34_INTERNAL_30d62f2b_4_k_cu_2b97a4516thrust24THRUST_300001_SM_1000_NS12placeholders2_3E,(_ZN34_INTERNAL_30d62f2b_4_k_cu_2b97a4514cuda3std3__45__cpo5beginE - _ZN34_INTERNAL_30d62f2b_4_k_cu_2b97a4516thrust24THRUST_300001_SM_1000_NS12placeholders2_3E)
_ZN34_INTERNAL_30d62f2b_4_k_cu_2b97a4516thrust24THRUST_300001_SM_1000_NS12placeholders2_3E:
	.zero		1
	.type		_ZN34_INTERNAL_30d62f2b_4_k_cu_2b97a4514cuda3std3__45__cpo5beginE,@object
	.size		_ZN34_INTERNAL_30d62f2b_4_k_cu_2b97a4514cuda3std3__45__cpo5beginE,(_ZN34_INTERNAL_30d62f2b_4_k_cu_2b97a4514cuda3std6ranges3__45__cpo5beginE - _ZN34_INTERNAL_30d62f2b_4_k_cu_2b97a4514cuda3std3__45__cpo5beginE)
_ZN34_INTERNAL_30d62f2b_4_k_cu_2b97a4514cuda3std3__45__cpo5beginE:
	.zero		1
	.type		_ZN34_INTERNAL_30d62f2b_4_k_cu_2b97a4514cuda3std6ranges3__45__cpo5beginE,@object
	.size		_ZN34_INTERNAL_30d62f2b_4_k_cu_2b97a4514cuda3std6ranges3__45__cpo5beginE,(_ZN34_INTERNAL_30d62f2b_4_k_cu_2b97a4514cuda3std3__436_GLOBAL__N__30d62f2b_4_k_cu_2b97a4516ignoreE - _ZN34_INTERNAL_30d62f2b_4_k_cu_2b97a4514cuda3std6ranges3__45__cpo5beginE)
_ZN34_INTERNAL_30d62f2b_4_k_cu_2b97a4514cuda3std6ranges3__45__cpo5beginE:
	.zero		1
	.type		_ZN34_INTERNAL_30d62f2b_4_k_cu_2b97a4514cuda3std3__436_GLOBAL__N__30d62f2b_4_k_cu_2b97a4516ignoreE,@object
	.size		_ZN34_INTERNAL_30d62f2b_4_k_cu_2b97a4514cuda3std3__436_GLOBAL__N__30d62f2b_4_k_cu_2b97a4516ignoreE,(_ZN34_INTERNAL_30d62f2b_4_k_cu_2b97a4514cuda3std6ranges3__45__cpo4dataE - _ZN34_INTERNAL_30d62f2b_4_k_cu_2b97a4514cuda3std3__436_GLOBAL__N__30d62f2b_4_k_cu_2b97a4516ignoreE)
_ZN34_INTERNAL_30d62f2b_4_k_cu_2b97a4514cuda3std3__436_GLOBAL__N__30d62f2b_4_k_cu_2b97a4516ignoreE:
	.zero		1
	.type		_ZN34_INTERNAL_30d62f2b_4_k_cu_2b97a4514cuda3std6ranges3__45__cpo4dataE,@object
	.size		_ZN34_INTERNAL_30d62f2b_4_k_cu_2b97a4514cuda3std6ranges3__45__cpo4dataE,(_ZN34_INTERNAL_30d62f2b_4_k_cu_2b97a4516thrust24THRUST_300001_SM_1000_NS12placeholders2_7E - _ZN34_INTERNAL_30d62f2b_4_k_cu_2b97a4514cuda3std6ranges3__45__cpo4dataE)
_ZN34_INTERNAL_30d62f2b_4_k_cu_2b97a4514cuda3std6ranges3__45__cpo4dataE:
	.zero		1
	.type		_ZN34_INTERNAL_30d62f2b_4_k_cu_2b97a4516thrust24THRUST_300001_SM_1000_NS12placeholders2_7E,@object
	.size		_ZN34_INTERNAL_30d62f2b_4_k_cu_2b97a4516thrust24THRUST_300001_SM_1000_NS12placeholders2_7E,(_ZN34_INTERNAL_30d62f2b_4_k_cu_2b97a4514cuda3std3__45__cpo6rbeginE - _ZN34_INTERNAL_30d62f2b_4_k_cu_2b97a4516thrust24THRUST_300001_SM_1000_NS12placeholders2_7E)
_ZN34_INTERNAL_30d62f2b_4_k_cu_2b97a4516thrust24THRUST_300001_SM_1000_NS12placeholders2_7E:
	.zero		1
	.type		_ZN34_INTERNAL_30d62f2b_4_k_cu_2b97a4514cuda3std3__45__cpo6rbeginE,@object
	.size		_ZN34_INTERNAL_30d62f2b_4_k_cu_2b97a4514cuda3std3__45__cpo6rbeginE,(_ZN34_INTERNAL_30d62f2b_4_k_cu_2b97a4514cuda3std6ranges3__45__cpo7advanceE - _ZN34_INTERNAL_30d62f2b_4_k_cu_2b97a4514cuda3std3__45__cpo6rbeginE)
_ZN34_INTERNAL_30d62f2b_4_k_cu_2b97a4514cuda3std3__45__cpo6rbeginE:
	.zero		1
	.type		_ZN34_INTERNAL_30d62f2b_4_k_cu_2b97a4514cuda3std6ranges3__45__cpo7advanceE,@object
	.size		_ZN34_INTERNAL_30d62f2b_4_k_cu_2b97a4514cuda3std6ranges3__45__cpo7advanceE,(_ZN34_INTERNAL_30d62f2b_4_k_cu_2b97a4514cuda3std3__47nulloptE - _ZN34_INTERNAL_30d62f2b_4_k_cu_2b97a4514cuda3std6ranges3__45__cpo7advanceE)
_ZN34_INTERNAL_30d62f2b_4_k_cu_2b97a4514cuda3std6ranges3__45__cpo7advanceE:
	.zero		1
	.type		_ZN34_INTERNAL_30d62f2b_4_k_cu_2b97a4514cuda3std3__47nulloptE,@object
	.size		_ZN34_INTERNAL_30d62f2b_4_k_cu_2b97a4514cuda3std3__47nulloptE,(_ZN34_INTERNAL_30d62f2b_4_k_cu_2b97a4514cuda3std6ranges3__45__cpo8distanceE - _ZN34_INTERNAL_30d62f2b_4_k_cu_2b97a4514cuda3std3__47nulloptE)
_ZN34_INTERNAL_30d62f2b_4_k_cu_2b97a4514cuda3std3__47nulloptE:
	.zero		1
	.type		_ZN34_INTERNAL_30d62f2b_4_k_cu_2b97a4514cuda3std6ranges3__45__cpo8distanceE,@object
	.size		_ZN34_INTERNAL_30d62f2b_4_k_cu_2b97a4514cuda3std6ranges3__45__cpo8distanceE,(_ZN34_INTERNAL_30d62f2b_4_k_cu_2b97a4516thrust24THRUST_300001_SM_1000_NS12placeholders2_6E - _ZN34_INTERNAL_30d62f2b_4_k_cu_2b97a4514cuda3std6ranges3__45__cpo8distanceE)
_ZN34_INTERNAL_30d62f2b_4_k_cu_2b97a4514cuda3std6ranges3__45__cpo8distanceE:
	.zero		1
	.type		_ZN34_INTERNAL_30d62f2b_4_k_cu_2b97a4516thrust24THRUST_300001_SM_1000_NS12placeholders2_6E,@object
	.size		_ZN34_INTERNAL_30d62f2b_4_k_cu_2b97a4516thrust24THRUST_300001_SM_1000_NS12placeholders2_6E,(_ZN34_INTERNAL_30d62f2b_4_k_cu_2b97a4514cuda3std3__45__cpo4cendE - _ZN34_INTERNAL_30d62f2b_4_k_cu_2b97a4516thrust24THRUST_300001_SM_1000_NS12placeholders2_6E)
_ZN34_INTERNAL_30d62f2b_4_k_cu_2b97a4516thrust24THRUST_300001_SM_1000_NS12placeholders2_6E:
	.zero		1
	.type		_ZN34_INTERNAL_30d62f2b_4_k_cu_2b97a4514cuda3std3__45__cpo4cendE,@object
	.size		_ZN34_INTERNAL_30d62f2b_4_k_cu_2b97a4514cuda3std3__45__cpo4cendE,(_ZN34_INTERNAL_30d62f2b_4_k_cu_2b97a4514cuda3std6ranges3__45__cpo4cendE - _ZN34_INTERNAL_30d62f2b_4_k_cu_2b97a4514cuda3std3__45__cpo4cendE)
_ZN34_INTERNAL_30d62f2b_4_k_cu_2b97a4514cuda3std3__45__cpo4cendE:
	.zero		1
	.type		_ZN34_INTERNAL_30d62f2b_4_k_cu_2b97a4514cuda3std6ranges3__45__cpo4cendE,@object
	.size		_ZN34_INTERNAL_30d62f2b_4_k_cu_2b97a4514cuda3std6ranges3__45__cpo4cendE,(_ZN34_INTERNAL_30d62f2b_4_k_cu_2b97a4514cuda3std3__420unreachable_sentinelE - _ZN34_INTERNAL_30d62f2b_4_k_cu_2b97a4514cuda3std6ranges3__45__cpo4cendE)
_ZN34_INTERNAL_30d62f2b_4_k_cu_2b97a4514cuda3std6ranges3__45__cpo4cendE:
	.zero		1
	.type		_ZN34_INTERNAL_30d62f2b_4_k_cu_2b97a4514cuda3std3__420unreachable_sentinelE,@object
	.size		_ZN34_INTERNAL_30d62f2b_4_k_cu_2b97a4514cuda3std3__420unreachable_sentinelE,(_ZN34_INTERNAL_30d62f2b_4_k_cu_2b97a4514cuda3std6ranges3__45__cpo5ssizeE - _ZN34_INTERNAL_30d62f2b_4_k_cu_2b97a4514cuda3std3__420unreachable_sentinelE)
_ZN34_INTERNAL_30d62f2b_4_k_cu_2b97a4514cuda3std3__420unreachable_sentinelE:
	.zero		1
	.type		_ZN34_INTERNAL_30d62f2b_4_k_cu_2b97a4514cuda3std6ranges3__45__cpo5ssizeE,@object
	.size		_ZN34_INTERNAL_30d62f2b_4_k_cu_2b97a4514cuda3std6ranges3__45__cpo5ssizeE,(_ZN34_INTERNAL_30d62f2b_4_k_cu_2b97a4516thrust24THRUST_300001_SM_1000_NS12placeholders3_10E - _ZN34_INTERNAL_30d62f2b_4_k_cu_2b97a4514cuda3std6ranges3__45__cpo5ssizeE)
_ZN34_INTERNAL_30d62f2b_4_k_cu_2b97a4514cuda3std6ranges3__45__cpo5ssizeE:
	.zero		1
	.type		_ZN34_INTERNAL_30d62f2b_4_k_cu_2b97a4516thrust24THRUST_300001_SM_1000_NS12placeholders3_10E,@object
	.size		_ZN34_INTERNAL_30d62f2b_4_k_cu_2b97a4516thrust24THRUST_300001_SM_1000_NS12placeholders3_10E,(_ZN34_INTERNAL_30d62f2b_4_k_cu_2b97a4514cuda3std3__45__cpo5crendE - _ZN34_INTERNAL_30d62f2b_4_k_cu_2b97a4516thrust24THRUST_300001_SM_1000_NS12placeholders3_10E)
_ZN34_INTERNAL_30d62f2b_4_k_cu_2b97a4516thrust24THRUST_300001_SM_1000_NS12placeholders3_10E:
	.zero		1
	.type		_ZN34_INTERNAL_30d62f2b_4_k_cu_2b97a4514cuda3std3__45__cpo5crendE,@object
	.size		_ZN34_INTERNAL_30d62f2b_4_k_cu_2b97a4514cuda3std3__45__cpo5crendE,(_ZN34_INTERNAL_30d62f2b_4_k_cu_2b97a4514cuda3std6ranges3__45__cpo4prevE - _ZN34_INTERNAL_30d62f2b_4_k_cu_2b97a4514cuda3std3__45__cpo5crendE)
_ZN34_INTERNAL_30d62f2b_4_k_cu_2b97a4514cuda3std3__45__cpo5crendE:
	.zero		1
	.type		_ZN34_INTERNAL_30d62f2b_4_k_cu_2b97a4514cuda3std6ranges3__45__cpo4prevE,@object
	.size		_ZN34_INTERNAL_30d62f2b_4_k_cu_2b97a4514cuda3std6ranges3__45__cpo4prevE,(_ZN34_INTERNAL_30d62f2b_4_k_cu_2b97a4514cuda3std6ranges3__45__cpo9iter_moveE - _ZN34_INTERNAL_30d62f2b_4_k_cu_2b97a4514cuda3std6ranges3__45__cpo4prevE)
_ZN34_INTERNAL_30d62f2b_4_k_cu_2b97a4514cuda3std6ranges3__45__cpo4prevE:
	.zero		1
	.type		_ZN34_INTERNAL_30d62f2b_4_k_cu_2b97a4514cuda3std6ranges3__45__cpo9iter_moveE,@object
	.size		_ZN34_INTERNAL_30d62f2b_4_k_cu_2b97a4514cuda3std6ranges3__45__cpo9iter_moveE,(_ZN34_INTERNAL_30d62f2b_4_k_cu_2b97a4516thrust24THRUST_300001_SM_1000_NS12placeholders2_2E - _ZN34_INTERNAL_30d62f2b_4_k_cu_2b97a4514cuda3std6ranges3__45__cpo9iter_moveE)
_ZN34_INTERNAL_30d62f2b_4_k_cu_2b97a4514cuda3std6ranges3__45__cpo9iter_moveE:
	.zero		1
	.type		_ZN34_INTERNAL_30d62f2b_4_k_cu_2b97a4516thrust24THRUST_300001_SM_1000_NS12placeholders2_2E,@object
	.size		_ZN34_INTERNAL_30d62f2b_4_k_cu_2b97a4516thrust24THRUST_300001_SM_1000_NS12placeholders2_2E,(_ZN34_INTERNAL_30d62f2b_4_k_cu_2b97a4516thrust24THRUST_300001_SM_1000_NS12placeholders2_4E - _ZN34_INTERNAL_30d62f2b_4_k_cu_2b97a4516thrust24THRUST_300001_SM_1000_NS12placeholders2_2E)
_ZN34_INTERNAL_30d62f2b_4_k_cu_2b97a4516thrust24THRUST_300001_SM_1000_NS12placeholders2_2E:
	.zero		1
	.type		_ZN34_INTERNAL_30d62f2b_4_k_cu_2b97a4516thrust24THRUST_300001_SM_1000_NS12placeholders2_4E,@object
	.size		_ZN34_INTERNAL_30d62f2b_4_k_cu_2b97a4516thrust24THRUST_300001_SM_1000_NS12placeholders2_4E,(_ZN34_INTERNAL_30d62f2b_4_k_cu_2b97a4514cuda3std3__45__cpo3endE - _ZN34_INTERNAL_30d62f2b_4_k_cu_2b97a4516thrust24THRUST_300001_SM_1000_NS12placeholders2_4E)
_ZN34_INTERNAL_30d62f2b_4_k_cu_2b97a4516thrust24THRUST_300001_SM_1000_NS12placeholders2_4E:
	.zero		1
	.type		_ZN34_INTERNAL_30d62f2b_4_k_cu_2b97a4514cuda3std3__45__cpo3endE,@object
	.size		_ZN34_INTERNAL_30d62f2b_4_k_cu_2b97a4514cuda3std3__45__cpo3endE,(_ZN34_INTERNAL_30d62f2b_4_k_cu_2b97a4514cuda3std6ranges3__45__cpo3endE - _ZN34_INTERNAL_30d62f2b_4_k_cu_2b97a4514cuda3std3__45__cpo3endE)
_ZN34_INTERNAL_30d62f2b_4_k_cu_2b97a4514cuda3std3__45__cpo3endE:
	.zero		1
	.type		_ZN34_INTERNAL_30d62f2b_4_k_cu_2b97a4514cuda3std6ranges3__45__cpo3endE,@object
	.size		_ZN34_INTERNAL_30d62f2b_4_k_cu_2b97a4514cuda3std6ranges3__45__cpo3endE,(_ZN34_INTERNAL_30d62f2b_4_k_cu_2b97a4514cuda3std3__419piecewise_constructE - _ZN34_INTERNAL_30d62f2b_4_k_cu_2b97a4514cuda3std6ranges3__45__cpo3endE)
_ZN34_INTERNAL_30d62f2b_4_k_cu_2b97a4514cuda3std6ranges3__45__cpo3endE:
	.zero		1
	.type		_ZN34_INTERNAL_30d62f2b_4_k_cu_2b97a4514cuda3std3__419piecewise_constructE,@object
	.size		_ZN34_INTERNAL_30d62f2b_4_k_cu_2b97a4514cuda3std3__419piecewise_constructE,(_ZN34_INTERNAL_30d62f2b_4_k_cu_2b97a4514cuda3std6ranges3__45__cpo5cdataE - _ZN34_INTERNAL_30d62f2b_4_k_cu_2b97a4514cuda3std3__419piecewise_constructE)
_ZN34_INTERNAL_30d62f2b_4_k_cu_2b97a4514cuda3std3__419piecewise_constructE:
	.zero		1
	.type		_ZN34_INTERNAL_30d62f2b_4_k_cu_2b97a4514cuda3std6ranges3__45__cpo5cdataE,@object
	.size		_ZN34_INTERNAL_30d62f2b_4_k_cu_2b97a4514cuda3std6ranges3__45__cpo5cdataE,(_ZN34_INTERNAL_30d62f2b_4_k_cu_2b97a4516thrust24THRUST_300001_SM_1000_NS12placeholders2_8E - _ZN34_INTERNAL_30d62f2b_4_k_cu_2b97a4514cuda3std6ranges3__45__cpo5cdataE)
_ZN34_INTERNAL_30d62f2b_4_k_cu_2b97a4514cuda3std6ranges3__45__cpo5cdataE:
	.zero		1
	.type		_ZN34_INTERNAL_30d62f2b_4_k_cu_2b97a4516thrust24THRUST_300001_SM_1000_NS12placeholders2_8E,@object
	.size		_ZN34_INTERNAL_30d62f2b_4_k_cu_2b97a4516thrust24THRUST_300001_SM_1000_NS12placeholders2_8E,(_ZN34_INTERNAL_30d62f2b_4_k_cu_2b97a4514cuda3std3__45__cpo4rendE - _ZN34_INTERNAL_30d62f2b_4_k_cu_2b97a4516thrust24THRUST_300001_SM_1000_NS12placeholders2_8E)
_ZN34_INTERNAL_30d62f2b_4_k_cu_2b97a4516thrust24THRUST_300001_SM_1000_NS12placeholders2_8E:
	.zero		1
	.type		_ZN34_INTERNAL_30d62f2b_4_k_cu_2b97a4514cuda3std3__45__cpo4rendE,@object
	.size		_ZN34_INTERNAL_30d62f2b_4_k_cu_2b97a4514cuda3std3__45__cpo4rendE,(_ZN34_INTERNAL_30d62f2b_4_k_cu_2b97a4514cuda3std6ranges3__45__cpo9iter_swapE - _ZN34_INTERNAL_30d62f2b_4_k_cu_2b97a4514cuda3std3__45__cpo4rendE)
_ZN34_INTERNAL_30d62f2b_4_k_cu_2b97a4514cuda3std3__45__cpo4rendE:
	.zero		1
	.type		_ZN34_INTERNAL_30d62f2b_4_k_cu_2b97a4514cuda3std6ranges3__45__cpo9iter_swapE,@object
	.size		_ZN34_INTERNAL_30d62f2b_4_k_cu_2b97a4514cuda3std6ranges3__45__cpo9iter_swapE,(_ZN34_INTERNAL_30d62f2b_4_k_cu_2b97a4514cuda3std3__48unexpectE - _ZN34_INTERNAL_30d62f2b_4_k_cu_2b97a4514cuda3std6ranges3__45__cpo9iter_swapE)
_ZN34_INTERNAL_30d62f2b_4_k_cu_2b97a4514cuda3std6ranges3__45__cpo9iter_swapE:
	.zero		1
	.type		_ZN34_INTERNAL_30d62f2b_4_k_cu_2b97a4514cuda3std3__48unexpectE,@object
	.size		_ZN34_INTERNAL_30d62f2b_4_k_cu_2b97a4514cuda3std3__48unexpectE,(_ZN34_INTERNAL_30d62f2b_4_k_cu_2b97a4516thrust24THRUST_300001_SM_1000_NS6system6detail10sequential3seqE - _ZN34_INTERNAL_30d62f2b_4_k_cu_2b97a4514cuda3std3__48unexpectE)
_ZN34_INTERNAL_30d62f2b_4_k_cu_2b97a4514cuda3std3__48unexpectE:
	.zero		1
	.type		_ZN34_INTERNAL_30d62f2b_4_k_cu_2b97a4516thrust24THRUST_300001_SM_1000_NS6system6detail10sequential3seqE,@object
	.size		_ZN34_INTERNAL_30d62f2b_4_k_cu_2b97a4516thrust24THRUST_300001_SM_1000_NS6system6detail10sequential3seqE,(.L_29 - _ZN34_INTERNAL_30d62f2b_4_k_cu_2b97a4516thrust24THRUST_300001_SM_1000_NS6system6detail10sequential3seqE)
_ZN34_INTERNAL_30d62f2b_4_k_cu_2b97a4516thrust24THRUST_300001_SM_1000_NS6system6detail10sequential3seqE:
	.zero		1
.L_29:


//--------------------- .nv.shared._Z14findTopKKernelPKfPiiii --------------------------
	.section	.nv.shared._Z14findTopKKernelPKfPiiii,"aw",@nobits
	.sectionflags	@""
	.align	4
.nv.shared._Z14findTopKKernelPKfPiiii:
	.zero		9216


//--------------------- .nv.constant0._ZN3cub18CUB_300001_SM_10006detail11EmptyKernelIvEEvv --------------------------
	.section	.nv.constant0._ZN3cub18CUB_300001_SM_10006detail11EmptyKernelIvEEvv,"a",@progbits
	.sectionflags	@""
	.align	4
.nv.constant0._ZN3cub18CUB_300001_SM_10006detail11EmptyKernelIvEEvv:
	.zero		896


//--------------------- .nv.constant0._Z14findTopKKernelPKfPiiii --------------------------
	.section	.nv.constant0._Z14findTopKKernelPKfPiiii,"a",@progbits
	.sectionflags	@""
	.align	4
.nv.constant0._Z14findTopKKernelPKfPiiii:
	.zero		924


//--------------------- .nv.constant0._Z25computeSimilaritiesKernelPKfS0_Pfiiii --------------------------
	.section	.nv.constant0._Z25computeSimilaritiesKernelPKfS0_Pfiiii,"a",@progbits
	.sectionflags	@""
	.align	4
.nv.constant0._Z25computeSimilaritiesKernelPKfS0_Pfiiii:
	.zero		936


//--------------------- SYMBOLS --------------------------

	.type		.nv.reservedSmem.offset0,@object
	.size		.nv.reservedSmem.offset0,0x4
	.type		.nv.reservedSmem.cap,@object
	.size		.nv.reservedSmem.cap,0x4
